//
// Generated by NVIDIA NVVM Compiler
//
// Compiler Build ID: CL-36424714
// Cuda compilation tools, release 13.0, V13.0.88
// Based on NVVM 20.0.0
//

.version 9.0
.target sm_100
.address_size 64

	// .globl	_Z4copyPfPKf
.extern .func __assertfail
(
	.param .b64 __assertfail_param_0,
	.param .b64 __assertfail_param_1,
	.param .b32 __assertfail_param_2,
	.param .b64 __assertfail_param_3,
	.param .b64 __assertfail_param_4
)
;
// _ZZ13copySharedMemPfPKfE4tile has been demoted
// _ZZ18transposeCoalescedPfPKfE4tile has been demoted
// _ZZ24transposeNoBankConflictsPfPKfE4tile has been demoted
.global .align 1 .b8 __unnamed_1[77] = {118, 111, 105, 100, 32, 116, 114, 97, 110, 115, 112, 111, 115, 101, 73, 110, 112, 108, 97, 99, 101, 40, 102, 108, 111, 97, 116, 32, 42, 44, 32, 99, 111, 110, 115, 116, 32, 102, 108, 111, 97, 116, 32, 42, 44, 32, 99, 111, 110, 115, 116, 32, 105, 110, 116, 32, 42, 44, 32, 99, 111, 110, 115, 116, 32, 105, 110, 116, 32, 42, 44, 32, 105, 110, 116, 41};
// _ZZ16transposeInplacePfPKfPKiS3_iE4tile has been demoted
.global .align 1 .b8 $str[15] = {116, 104, 114, 101, 97, 100, 73, 100, 120, 46, 122, 61, 61, 48};
.global .align 1 .b8 $str$1[27] = {47, 116, 109, 112, 47, 115, 97, 115, 115, 95, 99, 117, 95, 55, 119, 112, 56, 53, 95, 117, 55, 47, 107, 46, 99, 117};

.visible .entry _Z4copyPfPKf(
	.param .u64 .ptr .align 1 _Z4copyPfPKf_param_0,
	.param .u64 .ptr .align 1 _Z4copyPfPKf_param_1
)
{
	.reg .b32 	%r<18>;
	.reg .b32 	%f<5>;
	.reg .b64 	%rd<17>;

	ld.param.u64 	%rd1, [_Z4copyPfPKf_param_0];
	ld.param.u64 	%rd2, [_Z4copyPfPKf_param_1];
	mov.u32 	%r1, %ctaid.x;
	shl.b32 	%r2, %r1, 5;
	mov.u32 	%r3, %tid.x;
	add.s32 	%r4, %r2, %r3;
	mov.u32 	%r5, %ctaid.y;
	shl.b32 	%r6, %r5, 5;
	mov.u32 	%r7, %tid.y;
	add.s32 	%r8, %r6, %r7;
	mov.u32 	%r9, %nctaid.x;
	cvta.to.global.u64 	%rd3, %rd2;
	cvta.to.global.u64 	%rd4, %rd1;
	mul.lo.s32 	%r10, %r9, %r8;
	shl.b32 	%r11, %r10, 5;
	add.s32 	%r12, %r4, %r11;
	mul.wide.s32 	%rd5, %r12, 4;
	add.s64 	%rd6, %rd3, %rd5;
	ld.global.f32 	%f1, [%rd6];
	add.s64 	%rd7, %rd4, %rd5;
	st.global.f32 	[%rd7], %f1;
	shl.b32 	%r13, %r9, 8;
	add.s32 	%r14, %r12, %r13;
	mul.wide.s32 	%rd8, %r14, 4;
	add.s64 	%rd9, %rd3, %rd8;
	ld.global.f32 	%f2, [%rd9];
	add.s64 	%rd10, %rd4, %rd8;
	st.global.f32 	[%rd10], %f2;
	shl.b32 	%r15, %r9, 9;
	add.s32 	%r16, %r12, %r15;
	mul.wide.s32 	%rd11, %r16, 4;
	add.s64 	%rd12, %rd3, %rd11;
	ld.global.f32 	%f3, [%rd12];
	add.s64 	%rd13, %rd4, %rd11;
	st.global.f32 	[%rd13], %f3;
	add.s32 	%r17, %r16, %r13;
	mul.wide.s32 	%rd14, %r17, 4;
	add.s64 	%rd15, %rd3, %rd14;
	ld.global.f32 	%f4, [%rd15];
	add.s64 	%rd16, %rd4, %rd14;
	st.global.f32 	[%rd16], %f4;
	ret;

}
	// .globl	_Z13copySharedMemPfPKf
.visible .entry _Z13copySharedMemPfPKf(
	.param .u64 .ptr .align 1 _Z13copySharedMemPfPKf_param_0,
	.param .u64 .ptr .align 1 _Z13copySharedMemPfPKf_param_1
)
{
	.reg .b32 	%r<23>;
	.reg .b32 	%f<9>;
	.reg .b64 	%rd<17>;
	// demoted variable
	.shared .align 4 .b8 _ZZ13copySharedMemPfPKfE4tile[4096];
	ld.param.u64 	%rd1, [_Z13copySharedMemPfPKf_param_0];
	ld.param.u64 	%rd2, [_Z13copySharedMemPfPKf_param_1];
	mov.u32 	%r1, %ctaid.x;
	shl.b32 	%r2, %r1, 5;
	mov.u32 	%r3, %tid.x;
	add.s32 	%r4, %r2, %r3;
	mov.u32 	%r5, %ctaid.y;
	shl.b32 	%r6, %r5, 5;
	mov.u32 	%r7, %tid.y;
	add.s32 	%r8, %r6, %r7;
	mov.u32 	%r9, %nctaid.x;
	cvta.to.global.u64 	%rd3, %rd2;
	mul.lo.s32 	%r10, %r9, %r8;
	shl.b32 	%r11, %r10, 5;
	add.s32 	%r12, %r11, %r4;
	mul.wide.s32 	%rd4, %r12, 4;
	add.s64 	%rd5, %rd3, %rd4;
	ld.global.f32 	%f1, [%rd5];
	shl.b32 	%r13, %r7, 5;
	add.s32 	%r14, %r13, %r3;
	shl.b32 	%r15, %r14, 2;
	mov.u32 	%r16, _ZZ13copySharedMemPfPKfE4tile;
	add.s32 	%r17, %r16, %r15;
	st.shared.f32 	[%r17], %f1;
	shl.b32 	%r18, %r9, 8;
	add.s32 	%r19, %r12, %r18;
	mul.wide.s32 	%rd6, %r19, 4;
	add.s64 	%rd7, %rd3, %rd6;
	ld.global.f32 	%f2, [%rd7];
	st.shared.f32 	[%r17+1024], %f2;
	shl.b32 	%r20, %r9, 9;
	add.s32 	%r21, %r12, %r20;
	mul.wide.s32 	%rd8, %r21, 4;
	add.s64 	%rd9, %rd3, %rd8;
	ld.global.f32 	%f3, [%rd9];
	st.shared.f32 	[%r17+2048], %f3;
	add.s32 	%r22, %r21, %r18;
	mul.wide.s32 	%rd10, %r22, 4;
	add.s64 	%rd11, %rd3, %rd10;
	ld.global.f32 	%f4, [%rd11];
	st.shared.f32 	[%r17+3072], %f4;
	bar.sync 	0;
	cvta.to.global.u64 	%rd12, %rd1;
	ld.shared.f32 	%f5, [%r17];
	add.s64 	%rd13, %rd12, %rd4;
	st.global.f32 	[%rd13], %f5;
	ld.shared.f32 	%f6, [%r17+1024];
	add.s64 	%rd14, %rd12, %rd6;
	st.global.f32 	[%rd14], %f6;
	ld.shared.f32 	%f7, [%r17+2048];
	add.s64 	%rd15, %rd12, %rd8;
	st.global.f32 	[%rd15], %f7;
	ld.shared.f32 	%f8, [%r17+3072];
	add.s64 	%rd16, %rd12, %rd10;
	st.global.f32 	[%rd16], %f8;
	ret;

}
	// .globl	_Z14transposeNaivePfPKf
.visible .entry _Z14transposeNaivePfPKf(
	.param .u64 .ptr .align 1 _Z14transposeNaivePfPKf_param_0,
	.param .u64 .ptr .align 1 _Z14transposeNaivePfPKf_param_1
)
{
	.reg .b32 	%r<18>;
	.reg .b32 	%f<5>;
	.reg .b64 	%rd<15>;

	ld.param.u64 	%rd1, [_Z14transposeNaivePfPKf_param_0];
	ld.param.u64 	%rd2, [_Z14transposeNaivePfPKf_param_1];
	mov.u32 	%r1, %ctaid.x;
	shl.b32 	%r2, %r1, 5;
	mov.u32 	%r3, %tid.x;
	add.s32 	%r4, %r2, %r3;
	mov.u32 	%r5, %ctaid.y;
	shl.b32 	%r6, %r5, 5;
	mov.u32 	%r7, %tid.y;
	add.s32 	%r8, %r6, %r7;
	mov.u32 	%r9, %nctaid.x;
	shl.b32 	%r10, %r9, 5;
	cvta.to.global.u64 	%rd3, %rd2;
	cvta.to.global.u64 	%rd4, %rd1;
	mad.lo.s32 	%r11, %r8, %r10, %r4;
	mul.wide.s32 	%rd5, %r11, 4;
	add.s64 	%rd6, %rd3, %rd5;
	ld.global.f32 	%f1, [%rd6];
	mad.lo.s32 	%r12, %r4, %r10, %r8;
	mul.wide.s32 	%rd7, %r12, 4;
	add.s64 	%rd8, %rd4, %rd7;
	st.global.f32 	[%rd8], %f1;
	shl.b32 	%r13, %r9, 8;
	add.s32 	%r14, %r11, %r13;
	mul.wide.s32 	%rd9, %r14, 4;
	add.s64 	%rd10, %rd3, %rd9;
	ld.global.f32 	%f2, [%rd10];
	st.global.f32 	[%rd8+32], %f2;
	shl.b32 	%r15, %r9, 9;
	add.s32 	%r16, %r11, %r15;
	mul.wide.s32 	%rd11, %r16, 4;
	add.s64 	%rd12, %rd3, %rd11;
	ld.global.f32 	%f3, [%rd12];
	st.global.f32 	[%rd8+64], %f3;
	add.s32 	%r17, %r16, %r13;
	mul.wide.s32 	%rd13, %r17, 4;
	add.s64 	%rd14, %rd3, %rd13;
	ld.global.f32 	%f4, [%rd14];
	st.global.f32 	[%rd8+96], %f4;
	ret;

}
	// .globl	_Z18transposeCoalescedPfPKf
.visible .entry _Z18transposeCoalescedPfPKf(
	.param .u64 .ptr .align 1 _Z18transposeCoalescedPfPKf_param_0,
	.param .u64 .ptr .align 1 _Z18transposeCoalescedPfPKf_param_1
)
{
	.reg .b32 	%r<31>;
	.reg .b32 	%f<9>;
	.reg .b64 	%rd<21>;
	// demoted variable
	.shared .align 4 .b8 _ZZ18transposeCoalescedPfPKfE4tile[4096];
	ld.param.u64 	%rd1, [_Z18transposeCoalescedPfPKf_param_0];
	ld.param.u64 	%rd2, [_Z18transposeCoalescedPfPKf_param_1];
	mov.u32 	%r1, %ctaid.x;
	shl.b32 	%r2, %r1, 5;
	mov.u32 	%r3, %tid.x;
	add.s32 	%r4, %r2, %r3;
	mov.u32 	%r5, %ctaid.y;
	shl.b32 	%r6, %r5, 5;
	mov.u32 	%r7, %tid.y;
	add.s32 	%r8, %r6, %r7;
	mov.u32 	%r9, %nctaid.x;
	shl.b32 	%r10, %r9, 5;
	shl.b32 	%r11, %r3, 2;
	mov.u32 	%r12, _ZZ18transposeCoalescedPfPKfE4tile;
	add.s32 	%r13, %r12, %r11;
	cvta.to.global.u64 	%rd3, %rd2;
	mad.lo.s32 	%r14, %r8, %r10, %r4;
	mul.wide.s32 	%rd4, %r14, 4;
	add.s64 	%rd5, %rd3, %rd4;
	ld.global.f32 	%f1, [%rd5];
	shl.b32 	%r15, %r7, 7;
	add.s32 	%r16, %r13, %r15;
	st.shared.f32 	[%r16], %f1;
	shl.b32 	%r17, %r9, 8;
	add.s32 	%r18, %r14, %r17;
	mul.wide.s32 	%rd6, %r18, 4;
	add.s64 	%rd7, %rd3, %rd6;
	ld.global.f32 	%f2, [%rd7];
	st.shared.f32 	[%r16+1024], %f2;
	shl.b32 	%r19, %r9, 9;
	add.s32 	%r20, %r14, %r19;
	mul.wide.s32 	%rd8, %r20, 4;
	add.s64 	%rd9, %rd3, %rd8;
	ld.global.f32 	%f3, [%rd9];
	st.shared.f32 	[%r16+2048], %f3;
	add.s32 	%r21, %r20, %r17;
	mul.wide.s32 	%rd10, %r21, 4;
	add.s64 	%rd11, %rd3, %rd10;
	ld.global.f32 	%f4, [%rd11];
	st.shared.f32 	[%r16+3072], %f4;
	bar.sync 	0;
	add.s32 	%r22, %r6, %r3;
	add.s32 	%r23, %r2, %r7;
	mad.lo.s32 	%r24, %r3, 124, %r13;
	cvta.to.global.u64 	%rd12, %rd1;
	shl.b32 	%r25, %r7, 2;
	add.s32 	%r26, %r24, %r25;
	ld.shared.f32 	%f5, [%r26];
	mad.lo.s32 	%r27, %r23, %r10, %r22;
	mul.wide.s32 	%rd13, %r27, 4;
	add.s64 	%rd14, %rd12, %rd13;
	st.global.f32 	[%rd14], %f5;
	ld.shared.f32 	%f6, [%r26+32];
	add.s32 	%r28, %r27, %r17;
	mul.wide.s32 	%rd15, %r28, 4;
	add.s64 	%rd16, %rd12, %rd15;
	st.global.f32 	[%rd16], %f6;
	ld.shared.f32 	%f7, [%r26+64];
	add.s32 	%r29, %r27, %r19;
	mul.wide.s32 	%rd17, %r29, 4;
	add.s64 	%rd18, %rd12, %rd17;
	st.global.f32 	[%rd18], %f7;
	ld.shared.f32 	%f8, [%r26+96];
	add.s32 	%r30, %r29, %r17;
	mul.wide.s32 	%rd19, %r30, 4;
	add.s64 	%rd20, %rd12, %rd19;
	st.global.f32 	[%rd20], %f8;
	ret;

}
	// .globl	_Z24transposeNoBankConflictsPfPKf
.visible .entry _Z24transposeNoBankConflictsPfPKf(
	.param .u64 .ptr .align 1 _Z24transposeNoBankConflictsPfPKf_param_0,
	.param .u64 .ptr .align 1 _Z24transposeNoBankConflictsPfPKf_param_1
)
{
	.reg .b32 	%r<31>;
	.reg .b32 	%f<9>;
	.reg .b64 	%rd<21>;
	// demoted variable
	.shared .align 4 .b8 _ZZ24transposeNoBankConflictsPfPKfE4tile[4224];
	ld.param.u64 	%rd1, [_Z24transposeNoBankConflictsPfPKf_param_0];
	ld.param.u64 	%rd2, [_Z24transposeNoBankConflictsPfPKf_param_1];
	mov.u32 	%r1, %ctaid.x;
	shl.b32 	%r2, %r1, 5;
	mov.u32 	%r3, %tid.x;
	add.s32 	%r4, %r2, %r3;
	mov.u32 	%r5, %ctaid.y;
	shl.b32 	%r6, %r5, 5;
	mov.u32 	%r7, %tid.y;
	add.s32 	%r8, %r6, %r7;
	mov.u32 	%r9, %nctaid.x;
	shl.b32 	%r10, %r9, 5;
	shl.b32 	%r11, %r3, 2;
	mov.u32 	%r12, _ZZ24transposeNoBankConflictsPfPKfE4tile;
	add.s32 	%r13, %r12, %r11;
	cvta.to.global.u64 	%rd3, %rd2;
	mad.lo.s32 	%r14, %r8, %r10, %r4;
	mul.wide.s32 	%rd4, %r14, 4;
	add.s64 	%rd5, %rd3, %rd4;
	ld.global.f32 	%f1, [%rd5];
	mad.lo.s32 	%r15, %r7, 132, %r13;
	st.shared.f32 	[%r15], %f1;
	shl.b32 	%r16, %r9, 8;
	add.s32 	%r17, %r14, %r16;
	mul.wide.s32 	%rd6, %r17, 4;
	add.s64 	%rd7, %rd3, %rd6;
	ld.global.f32 	%f2, [%rd7];
	st.shared.f32 	[%r15+1056], %f2;
	shl.b32 	%r18, %r9, 9;
	add.s32 	%r19, %r14, %r18;
	mul.wide.s32 	%rd8, %r19, 4;
	add.s64 	%rd9, %rd3, %rd8;
	ld.global.f32 	%f3, [%rd9];
	st.shared.f32 	[%r15+2112], %f3;
	add.s32 	%r20, %r19, %r16;
	mul.wide.s32 	%rd10, %r20, 4;
	add.s64 	%rd11, %rd3, %rd10;
	ld.global.f32 	%f4, [%rd11];
	st.shared.f32 	[%r15+3168], %f4;
	bar.sync 	0;
	add.s32 	%r21, %r6, %r3;
	add.s32 	%r22, %r2, %r7;
	shl.b32 	%r23, %r3, 7;
	add.s32 	%r24, %r13, %r23;
	cvta.to.global.u64 	%rd12, %rd1;
	shl.b32 	%r25, %r7, 2;
	add.s32 	%r26, %r24, %r25;
	ld.shared.f32 	%f5, [%r26];
	mad.lo.s32 	%r27, %r22, %r10, %r21;
	mul.wide.s32 	%rd13, %r27, 4;
	add.s64 	%rd14, %rd12, %rd13;
	st.global.f32 	[%rd14], %f5;
	ld.shared.f32 	%f6, [%r26+32];
	add.s32 	%r28, %r27, %r16;
	mul.wide.s32 	%rd15, %r28, 4;
	add.s64 	%rd16, %rd12, %rd15;
	st.global.f32 	[%rd16], %f6;
	ld.shared.f32 	%f7, [%r26+64];
	add.s32 	%r29, %r27, %r18;
	mul.wide.s32 	%rd17, %r29, 4;
	add.s64 	%rd18, %rd12, %rd17;
	st.global.f32 	[%rd18], %f7;
	ld.shared.f32 	%f8, [%r26+96];
	add.s32 	%r30, %r29, %r16;
	mul.wide.s32 	%rd19, %r30, 4;
	add.s64 	%rd20, %rd12, %rd19;
	st.global.f32 	[%rd20], %f8;
	ret;

}
	// .globl	_Z16transposeInplacePfPKfPKiS3_i
.visible .entry _Z16transposeInplacePfPKfPKiS3_i(
	.param .u64 .ptr .align 1 _Z16transposeInplacePfPKfPKiS3_i_param_0,
	.param .u64 .ptr .align 1 _Z16transposeInplacePfPKfPKiS3_i_param_1,
	.param .u64 .ptr .align 1 _Z16transposeInplacePfPKfPKiS3_i_param_2,
	.param .u64 .ptr .align 1 _Z16transposeInplacePfPKfPKiS3_i_param_3,
	.param .u32 _Z16transposeInplacePfPKfPKiS3_i_param_4
)
{
	.reg .pred 	%p<8>;
	.reg .b32 	%r<115>;
	.reg .b32 	%f<21>;
	.reg .b64 	%rd<63>;
	// demoted variable
	.shared .align 4 .b8 _ZZ16transposeInplacePfPKfPKiS3_iE4tile[4096];
	ld.param.u64 	%rd5, [_Z16transposeInplacePfPKfPKiS3_i_param_0];
	ld.param.u64 	%rd6, [_Z16transposeInplacePfPKfPKiS3_i_param_1];
	ld.param.u64 	%rd4, [_Z16transposeInplacePfPKfPKiS3_i_param_2];
	ld.param.u64 	%rd7, [_Z16transposeInplacePfPKfPKiS3_i_param_3];
	cvta.to.global.u64 	%rd1, %rd5;
	cvta.to.global.u64 	%rd2, %rd6;
	cvta.to.global.u64 	%rd3, %rd7;
	mov.u32 	%r1, %tid.x;
	mov.u32 	%r2, %tid.y;
	mov.u32 	%r19, %tid.z;
	mov.u32 	%r20, %ctaid.x;
	shl.b32 	%r21, %r20, 5;
	add.s32 	%r3, %r21, %r1;
	mov.u32 	%r22, %ctaid.y;
	shl.b32 	%r23, %r22, 5;
	add.s32 	%r4, %r23, %r2;
	mov.u32 	%r24, %ctaid.z;
	add.s32 	%r5, %r24, %r19;
	add.s32 	%r6, %r23, %r1;
	add.s32 	%r7, %r21, %r2;
	setp.eq.s32 	%p1, %r19, 0;
	@%p1 bra 	$L__BB5_2;
	mov.u64 	%rd8, $str;
	cvta.global.u64 	%rd9, %rd8;
	mov.u64 	%rd10, $str$1;
	cvta.global.u64 	%rd11, %rd10;
	mov.u64 	%rd12, __unnamed_1;
	cvta.global.u64 	%rd13, %rd12;
	{ // callseq 0, 0
	.param .b64 param0;
	st.param.b64 	[param0], %rd9;
	.param .b64 param1;
	st.param.b64 	[param1], %rd11;
	.param .b32 param2;
	st.param.b32 	[param2], 168;
	.param .b64 param3;
	st.param.b64 	[param3], %rd13;
	.param .b64 param4;
	st.param.b64 	[param4], 1;
	call.uni 
	__assertfail, 
	(
	param0, 
	param1, 
	param2, 
	param3, 
	param4
	);
	} // callseq 0
$L__BB5_2:
	cvta.to.global.u64 	%rd14, %rd4;
	ld.global.u32 	%r8, [%rd14];
	ld.global.u32 	%r9, [%rd14+4];
	ld.global.u32 	%r10, [%rd14+8];
	ld.global.u32 	%r113, [%rd3];
	setp.ne.s32 	%p2, %r113, 1;
	shl.b32 	%r25, %r2, 7;
	mov.u32 	%r26, _ZZ16transposeInplacePfPKfPKiS3_iE4tile;
	add.s32 	%r12, %r26, %r25;
	shl.b32 	%r27, %r1, 7;
	add.s32 	%r13, %r26, %r27;
	@%p2 bra 	$L__BB5_5;
	ld.global.u32 	%r29, [%rd3+4];
	setp.ne.s32 	%p3, %r29, 2;
	mov.b32 	%r113, 1;
	@%p3 bra 	$L__BB5_5;
	mad.lo.s32 	%r30, %r9, %r5, %r4;
	add.s32 	%r31, %r1, %r2;
	mad.lo.s32 	%r32, %r30, %r10, %r3;
	mul.wide.s32 	%rd15, %r32, 4;
	add.s64 	%rd16, %rd2, %rd15;
	ld.global.f32 	%f1, [%rd16];
	shl.b32 	%r33, %r31, 2;
	and.b32  	%r34, %r33, 124;
	add.s32 	%r35, %r12, %r34;
	st.shared.f32 	[%r35], %f1;
	shl.b32 	%r36, %r10, 3;
	add.s32 	%r37, %r32, %r36;
	mul.wide.s32 	%rd17, %r37, 4;
	add.s64 	%rd18, %rd2, %rd17;
	ld.global.f32 	%f2, [%rd18];
	add.s32 	%r38, %r33, 32;
	and.b32  	%r39, %r38, 124;
	add.s32 	%r40, %r12, %r39;
	st.shared.f32 	[%r40+1024], %f2;
	shl.b32 	%r41, %r10, 4;
	add.s32 	%r42, %r32, %r41;
	mul.wide.s32 	%rd19, %r42, 4;
	add.s64 	%rd20, %rd2, %rd19;
	ld.global.f32 	%f3, [%rd20];
	xor.b32  	%r43, %r34, 64;
	add.s32 	%r44, %r12, %r43;
	st.shared.f32 	[%r44+2048], %f3;
	add.s32 	%r45, %r42, %r36;
	mul.wide.s32 	%rd21, %r45, 4;
	add.s64 	%rd22, %rd2, %rd21;
	ld.global.f32 	%f4, [%rd22];
	add.s32 	%r46, %r33, 96;
	and.b32  	%r47, %r46, 124;
	add.s32 	%r48, %r12, %r47;
	st.shared.f32 	[%r48+3072], %f4;
	bar.sync 	0;
	mad.lo.s32 	%r49, %r10, %r5, %r7;
	add.s32 	%r50, %r13, %r34;
	ld.shared.f32 	%f5, [%r50];
	mad.lo.s32 	%r51, %r49, %r9, %r6;
	mul.wide.s32 	%rd23, %r51, 4;
	add.s64 	%rd24, %rd1, %rd23;
	st.global.f32 	[%rd24], %f5;
	add.s32 	%r52, %r13, %r39;
	ld.shared.f32 	%f6, [%r52];
	shl.b32 	%r53, %r9, 3;
	add.s32 	%r54, %r51, %r53;
	mul.wide.s32 	%rd25, %r54, 4;
	add.s64 	%rd26, %rd1, %rd25;
	st.global.f32 	[%rd26], %f6;
	add.s32 	%r55, %r13, %r43;
	ld.shared.f32 	%f7, [%r55];
	shl.b32 	%r56, %r9, 4;
	add.s32 	%r57, %r51, %r56;
	mul.wide.s32 	%rd27, %r57, 4;
	add.s64 	%rd28, %rd1, %rd27;
	st.global.f32 	[%rd28], %f7;
	add.s32 	%r58, %r13, %r47;
	ld.shared.f32 	%f8, [%r58];
	add.s32 	%r59, %r57, %r53;
	mul.wide.s32 	%rd29, %r59, 4;
	add.s64 	%rd30, %rd1, %rd29;
	st.global.f32 	[%rd30], %f8;
	ld.global.u32 	%r113, [%rd3];
$L__BB5_5:
	setp.ne.s32 	%p4, %r113, 0;
	@%p4 bra 	$L__BB5_11;
	ld.global.u32 	%r114, [%rd3+4];
	setp.ne.s32 	%p5, %r114, 2;
	@%p5 bra 	$L__BB5_9;
	add.s32 	%r60, %r1, %r2;
	mad.lo.s32 	%r61, %r4, %r9, %r5;
	mad.lo.s32 	%r62, %r61, %r10, %r3;
	mul.wide.s32 	%rd31, %r62, 4;
	add.s64 	%rd32, %rd2, %rd31;
	ld.global.f32 	%f9, [%rd32];
	shl.b32 	%r63, %r60, 2;
	and.b32  	%r64, %r63, 124;
	add.s32 	%r65, %r12, %r64;
	st.shared.f32 	[%r65], %f9;
	shl.b32 	%r66, %r9, 3;
	add.s32 	%r67, %r61, %r66;
	mad.lo.s32 	%r68, %r67, %r10, %r3;
	mul.wide.s32 	%rd33, %r68, 4;
	add.s64 	%rd34, %rd2, %rd33;
	ld.global.f32 	%f10, [%rd34];
	add.s32 	%r69, %r63, 32;
	and.b32  	%r70, %r69, 124;
	add.s32 	%r71, %r12, %r70;
	st.shared.f32 	[%r71+1024], %f10;
	shl.b32 	%r72, %r9, 4;
	add.s32 	%r73, %r61, %r72;
	mad.lo.s32 	%r74, %r73, %r10, %r3;
	mul.wide.s32 	%rd35, %r74, 4;
	add.s64 	%rd36, %rd2, %rd35;
	ld.global.f32 	%f11, [%rd36];
	xor.b32  	%r75, %r64, 64;
	add.s32 	%r76, %r12, %r75;
	st.shared.f32 	[%r76+2048], %f11;
	add.s32 	%r77, %r73, %r66;
	mad.lo.s32 	%r78, %r77, %r10, %r3;
	mul.wide.s32 	%rd37, %r78, 4;
	add.s64 	%rd38, %rd2, %rd37;
	ld.global.f32 	%f12, [%rd38];
	add.s32 	%r79, %r63, 96;
	and.b32  	%r80, %r79, 124;
	add.s32 	%r81, %r12, %r80;
	st.shared.f32 	[%r81+3072], %f12;
	bar.sync 	0;
	add.s32 	%r82, %r13, %r64;
	ld.shared.f32 	%f13, [%r82];
	mad.lo.s32 	%r83, %r7, %r9, %r5;
	mad.lo.s32 	%r84, %r83, %r8, %r6;
	mul.wide.s32 	%rd39, %r84, 4;
	add.s64 	%rd40, %rd1, %rd39;
	st.global.f32 	[%rd40], %f13;
	add.s32 	%r85, %r13, %r70;
	ld.shared.f32 	%f14, [%r85];
	add.s32 	%r86, %r83, %r66;
	mad.lo.s32 	%r87, %r86, %r8, %r6;
	mul.wide.s32 	%rd41, %r87, 4;
	add.s64 	%rd42, %rd1, %rd41;
	st.global.f32 	[%rd42], %f14;
	add.s32 	%r88, %r13, %r75;
	ld.shared.f32 	%f15, [%r88];
	add.s32 	%r89, %r83, %r72;
	mad.lo.s32 	%r90, %r89, %r8, %r6;
	mul.wide.s32 	%rd43, %r90, 4;
	add.s64 	%rd44, %rd1, %rd43;
	st.global.f32 	[%rd44], %f15;
	add.s32 	%r91, %r13, %r80;
	ld.shared.f32 	%f16, [%r91];
	add.s32 	%r92, %r89, %r66;
	mad.lo.s32 	%r93, %r92, %r8, %r6;
	mul.wide.s32 	%rd45, %r93, 4;
	add.s64 	%rd46, %rd1, %rd45;
	st.global.f32 	[%rd46], %f16;
	ld.global.u32 	%r94, [%rd3];
	setp.ne.s32 	%p6, %r94, 0;
	@%p6 bra 	$L__BB5_11;
	ld.global.u32 	%r114, [%rd3+4];
$L__BB5_9:
	setp.ne.s32 	%p7, %r114, 1;
	@%p7 bra 	$L__BB5_11;
	mad.lo.s32 	%r95, %r4, %r9, %r3;
	mad.lo.s32 	%r96, %r95, %r10, %r5;
	mul.wide.s32 	%rd47, %r96, 4;
	add.s64 	%rd48, %rd2, %rd47;
	ld.global.f32 	%f17, [%rd48];
	mad.lo.s32 	%r97, %r8, %r3, %r4;
	mad.lo.s32 	%r98, %r97, %r10, %r5;
	mul.wide.s32 	%rd49, %r98, 4;
	add.s64 	%rd50, %rd1, %rd49;
	st.global.f32 	[%rd50], %f17;
	shl.b32 	%r99, %r9, 3;
	add.s32 	%r100, %r95, %r99;
	mad.lo.s32 	%r101, %r100, %r10, %r5;
	mul.wide.s32 	%rd51, %r101, 4;
	add.s64 	%rd52, %rd2, %rd51;
	ld.global.f32 	%f18, [%rd52];
	add.s32 	%r102, %r97, 8;
	mad.lo.s32 	%r103, %r102, %r10, %r5;
	mul.wide.s32 	%rd53, %r103, 4;
	add.s64 	%rd54, %rd1, %rd53;
	st.global.f32 	[%rd54], %f18;
	shl.b32 	%r104, %r9, 4;
	add.s32 	%r105, %r95, %r104;
	mad.lo.s32 	%r106, %r105, %r10, %r5;
	mul.wide.s32 	%rd55, %r106, 4;
	add.s64 	%rd56, %rd2, %rd55;
	ld.global.f32 	%f19, [%rd56];
	add.s32 	%r107, %r97, 16;
	mad.lo.s32 	%r108, %r107, %r10, %r5;
	mul.wide.s32 	%rd57, %r108, 4;
	add.s64 	%rd58, %rd1, %rd57;
	st.global.f32 	[%rd58], %f19;
	add.s32 	%r109, %r105, %r99;
	mad.lo.s32 	%r110, %r109, %r10, %r5;
	mul.wide.s32 	%rd59, %r110, 4;
	add.s64 	%rd60, %rd2, %rd59;
	ld.global.f32 	%f20, [%rd60];
	add.s32 	%r111, %r97, 24;
	mad.lo.s32 	%r112, %r111, %r10, %r5;
	mul.wide.s32 	%rd61, %r112, 4;
	add.s64 	%rd62, %rd1, %rd61;
	st.global.f32 	[%rd62], %f20;
$L__BB5_11:
	ret;

}


// ===== COMPILED SASS (sm_100) =====

	.target	sm_100

	.elftype	@"ET_EXEC"


//--------------------- .note.nv.tkinfo           --------------------------
	.section	.note.nv.tkinfo,"",@"SHT_NOTE"
	.sectionflags	@"SHF_NOTE_NV_TKINFO"
	.tkinfo
        /*0018*/ 	.word	0x00000002
        /*0030*/ 	.string	""
        /*0030*/ 	.string	"ptxas"
        /*0030*/ 	.string	"Cuda compilation tools, release 13.0, V13.0.88"
        /*0030*/ 	.string	"Build cuda_13.0.r13.0/compiler.36424714_0"
        /*0030*/ 	.string	"-arch sm_100 -m 64 "



//--------------------- .note.nv.cuinfo           --------------------------
	.section	.note.nv.cuinfo,"",@"SHT_NOTE"
	.sectionflags	@"SHF_NOTE_NV_CUINFO"
        /*0018*/ 	.short	0x0002
        /*001a*/ 	.short	0x0064
        /*001c*/ 	.short	0x0082
	.zero		2


//--------------------- .nv.info                  --------------------------
	.section	.nv.info,"",@"SHT_CUDA_INFO"
	.align	4


	//----- nvinfo : EIATTR_REGCOUNT
	.align		4
        /*0000*/ 	.byte	0x04, 0x2f
        /*0002*/ 	.short	(.L_4 - .L_3)
	.align		4
.L_3:
        /*0004*/ 	.word	index@(_Z4copyPfPKf)
        /*0008*/ 	.word	0x00000018


	//----- nvinfo : EIATTR_FRAME_SIZE
	.align		4
.L_4:
        /*000c*/ 	.byte	0x04, 0x11
        /*000e*/ 	.short	(.L_6 - .L_5)
	.align		4
.L_5:
        /*0010*/ 	.word	index@(_Z4copyPfPKf)
        /*0014*/ 	.word	0x00000000


	//----- nvinfo : EIATTR_REGCOUNT
	.align		4
.L_6:
        /*0018*/ 	.byte	0x04, 0x2f
        /*001a*/ 	.short	(.L_8 - .L_7)
	.align		4
.L_7:
        /*001c*/ 	.word	index@(_Z13copySharedMemPfPKf)
        /*0020*/ 	.word	0x00000018


	//----- nvinfo : EIATTR_FRAME_SIZE
	.align		4
.L_8:
        /*0024*/ 	.byte	0x04, 0x11
        /*0026*/ 	.short	(.L_10 - .L_9)
	.align		4
.L_9:
        /*0028*/ 	.word	index@(_Z13copySharedMemPfPKf)
        /*002c*/ 	.word	0x00000000


	//----- nvinfo : EIATTR_REGCOUNT
	.align		4
.L_10:
        /*0030*/ 	.byte	0x04, 0x2f
        /*0032*/ 	.short	(.L_12 - .L_11)
	.align		4
.L_11:
        /*0034*/ 	.word	index@(_Z14transposeNaivePfPKf)
        /*0038*/ 	.word	0x00000010


	//----- nvinfo : EIATTR_FRAME_SIZE
	.align		4
.L_12:
        /*003c*/ 	.byte	0x04, 0x11
        /*003e*/ 	.short	(.L_14 - .L_13)
	.align		4
.L_13:
        /*0040*/ 	.word	index@(_Z14transposeNaivePfPKf)
        /*0044*/ 	.word	0x00000000


	//----- nvinfo : EIATTR_REGCOUNT
	.align		4
.L_14:
        /*0048*/ 	.byte	0x04, 0x2f
        /*004a*/ 	.short	(.L_16 - .L_15)
	.align		4
.L_15:
        /*004c*/ 	.word	index@(_Z18transposeCoalescedPfPKf)
        /*0050*/ 	.word	0x00000018


	//----- nvinfo : EIATTR_FRAME_SIZE
	.align		4
.L_16:
        /*0054*/ 	.byte	0x04, 0x11
        /*0056*/ 	.short	(.L_18 - .L_17)
	.align		4
.L_17:
        /*0058*/ 	.word	index@(_Z18transposeCoalescedPfPKf)
        /*005c*/ 	.word	0x00000000


	//----- nvinfo : EIATTR_REGCOUNT
	.align		4
.L_18:
        /*0060*/ 	.byte	0x04, 0x2f
        /*0062*/ 	.short	(.L_20 - .L_19)
	.align		4
.L_19:
        /*0064*/ 	.word	index@(_Z24transposeNoBankConflictsPfPKf)
        /*0068*/ 	.word	0x00000018


	//----- nvinfo : EIATTR_FRAME_SIZE
	.align		4
.L_20:
        /*006c*/ 	.byte	0x04, 0x11
        /*006e*/ 	.short	(.L_22 - .L_21)
	.align		4
.L_21:
        /*0070*/ 	.word	index@(_Z24transposeNoBankConflictsPfPKf)
        /*0074*/ 	.word	0x00000000


	//----- nvinfo : EIATTR_REGCOUNT
	.align		4
.L_22:
        /*0078*/ 	.byte	0x04, 0x2f
        /*007a*/ 	.short	(.L_24 - .L_23)
	.align		4
.L_23:
        /*007c*/ 	.word	index@(_Z16transposeInplacePfPKfPKiS3_i)
        /*0080*/ 	.word	0x00000020


	//----- nvinfo : EIATTR_FRAME_SIZE
	.align		4
.L_24:
        /*0084*/ 	.byte	0x04, 0x11
        /*0086*/ 	.short	(.L_26 - .L_25)
	.align		4
.L_25:
        /*0088*/ 	.word	index@(_Z16transposeInplacePfPKfPKiS3_i)
        /*008c*/ 	.word	0x00000000


	//----- nvinfo : EIATTR_MIN_STACK_SIZE
	.align		4
.L_26:
        /*0090*/ 	.byte	0x04, 0x12
        /*0092*/ 	.short	(.L_28 - .L_27)
	.align		4
.L_27:
        /*0094*/ 	.word	index@(_Z16transposeInplacePfPKfPKiS3_i)
        /*0098*/ 	.word	0x00000000


	//----- nvinfo : EIATTR_MIN_STACK_SIZE
	.align		4
.L_28:
        /*009c*/ 	.byte	0x04, 0x12
        /*009e*/ 	.short	(.L_30 - .L_29)
	.align		4
.L_29:
        /*00a0*/ 	.word	index@(_Z24transposeNoBankConflictsPfPKf)
        /*00a4*/ 	.word	0x00000000


	//----- nvinfo : EIATTR_MIN_STACK_SIZE
	.align		4
.L_30:
        /*00a8*/ 	.byte	0x04, 0x12
        /*00aa*/ 	.short	(.L_32 - .L_31)
	.align		4
.L_31:
        /*00ac*/ 	.word	index@(_Z18transposeCoalescedPfPKf)
        /*00b0*/ 	.word	0x00000000


	//----- nvinfo : EIATTR_MIN_STACK_SIZE
	.align		4
.L_32:
        /*00b4*/ 	.byte	0x04, 0x12
        /*00b6*/ 	.short	(.L_34 - .L_33)
	.align		4
.L_33:
        /*00b8*/ 	.word	index@(_Z14transposeNaivePfPKf)
        /*00bc*/ 	.word	0x00000000


	//----- nvinfo : EIATTR_MIN_STACK_SIZE
	.align		4
.L_34:
        /*00c0*/ 	.byte	0x04, 0x12
        /*00c2*/ 	.short	(.L_36 - .L_35)
	.align		4
.L_35:
        /*00c4*/ 	.word	index@(_Z13copySharedMemPfPKf)
        /*00c8*/ 	.word	0x00000000


	//----- nvinfo : EIATTR_MIN_STACK_SIZE
	.align		4
.L_36:
        /*00cc*/ 	.byte	0x04, 0x12
        /*00ce*/ 	.short	(.L_38 - .L_37)
	.align		4
.L_37:
        /*00d0*/ 	.word	index@(_Z4copyPfPKf)
        /*00d4*/ 	.word	0x00000000
.L_38:


//--------------------- .nv.compat                --------------------------
	.section	.nv.compat,"",@"SHT_CUDA_COMPAT_INFO"
	.align	4
        /*0000*/ 	.byte	0x02, 0x09, 0x00, 0x00, 0x02, 0x02, 0x01, 0x00, 0x02, 0x05, 0x05, 0x00, 0x03, 0x07, 0x01, 0x01
        /*0010*/ 	.byte	0x02, 0x03, 0x00, 0x00, 0x02, 0x06, 0x01, 0x00, 0x04, 0x0b, 0x08, 0x00, 0x09, 0x00, 0x00, 0x00
        /*0020*/ 	.byte	0x00, 0x00, 0x00, 0x00


//--------------------- .nv.info._Z16transposeInplacePfPKfPKiS3_i --------------------------
	.section	.nv.info._Z16transposeInplacePfPKfPKiS3_i,"",@"SHT_CUDA_INFO"
	.sectionflags	@""
	.align	4


	//----- nvinfo : EIATTR_CUDA_API_VERSION
	.align		4
        /*0000*/ 	.byte	0x04, 0x37
        /*0002*/ 	.short	(.L_40 - .L_39)
.L_39:
        /*0004*/ 	.word	0x00000082


	//----- nvinfo : EIATTR_KPARAM_INFO
	.align		4
.L_40:
        /*0008*/ 	.byte	0x04, 0x17
        /*000a*/ 	.short	(.L_42 - .L_41)
.L_41:
        /*000c*/ 	.word	0x00000000
        /*0010*/ 	.short	0x0004
        /*0012*/ 	.short	0x0020
        /*0014*/ 	.byte	0x00, 0xf0, 0x11, 0x00


	//----- nvinfo : EIATTR_KPARAM_INFO
	.align		4
.L_42:
        /*0018*/ 	.byte	0x04, 0x17
        /*001a*/ 	.short	(.L_44 - .L_43)
.L_43:
        /*001c*/ 	.word	0x00000000
        /*0020*/ 	.short	0x0003
        /*0022*/ 	.short	0x0018
        /*0024*/ 	.byte	0x00, 0xf5, 0x21, 0x00


	//----- nvinfo : EIATTR_KPARAM_INFO
	.align		4
.L_44:
        /*0028*/ 	.byte	0x04, 0x17
        /*002a*/ 	.short	(.L_46 - .L_45)
.L_45:
        /*002c*/ 	.word	0x00000000
        /*0030*/ 	.short	0x0002
        /*0032*/ 	.short	0x0010
        /*0034*/ 	.byte	0x00, 0xf5, 0x21, 0x00


	//----- nvinfo : EIATTR_KPARAM_INFO
	.align		4
.L_46:
        /*0038*/ 	.byte	0x04, 0x17
        /*003a*/ 	.short	(.L_48 - .L_47)
.L_47:
        /*003c*/ 	.word	0x00000000
        /*0040*/ 	.short	0x0001
        /*0042*/ 	.short	0x0008
        /*0044*/ 	.byte	0x00, 0xf5, 0x21, 0x00


	//----- nvinfo : EIATTR_KPARAM_INFO
	.align		4
.L_48:
        /*0048*/ 	.byte	0x04, 0x17
        /*004a*/ 	.short	(.L_50 - .L_49)
.L_49:
        /*004c*/ 	.word	0x00000000
        /*0050*/ 	.short	0x0000
        /*0052*/ 	.short	0x0000
        /*0054*/ 	.byte	0x00, 0xf5, 0x21, 0x00


	//----- nvinfo : EIATTR_SPARSE_MMA_MASK
	.align		4
.L_50:
        /*0058*/ 	.byte	0x03, 0x50
        /*005a*/ 	.short	0x0000


	//----- nvinfo : EIATTR_MAXREG_COUNT
	.align		4
        /*005c*/ 	.byte	0x03, 0x1b
        /*005e*/ 	.short	0x00ff


	//----- nvinfo : EIATTR_NUM_BARRIERS
	.align		4
        /*0060*/ 	.byte	0x02, 0x4c
        /*0062*/ 	.byte	0x01
	.zero		1


	//----- nvinfo : EIATTR_EXTERNS
	.align		4
        /*0064*/ 	.byte	0x04, 0x0f
        /*0066*/ 	.short	(.L_52 - .L_51)


	//   ....[0]....
	.align		4
.L_51:
        /*0068*/ 	.word	index@(__assertfail)


	//----- nvinfo : EIATTR_MERCURY_ISA_VERSION
	.align		4
.L_52:
        /*006c*/ 	.byte	0x03, 0x5f
        /*006e*/ 	.short	0x0101


	//----- nvinfo : EIATTR_VRC_CTA_INIT_COUNT
	.align		4
        /*0070*/ 	.byte	0x02, 0x4a
	.zero		1
	.zero		1


	//----- nvinfo : EIATTR_SYSCALL_OFFSETS
	.align		4
        /*0074*/ 	.byte	0x04, 0x46
        /*0076*/ 	.short	(.L_54 - .L_53)


	//   ....[0]....
.L_53:
        /*0078*/ 	.word	0x000001f0


	//----- nvinfo : EIATTR_EXIT_INSTR_OFFSETS
	.align		4
.L_54:
        /*007c*/ 	.byte	0x04, 0x1c
        /*007e*/ 	.short	(.L_56 - .L_55)


	//   ....[0]....
.L_55:
        /*0080*/ 	.word	0x000006d0


	//   ....[1]....
        /*0084*/ 	.word	0x00000af0


	//   ....[2]....
        /*0088*/ 	.word	0x00000b20


	//   ....[3]....
        /*008c*/ 	.word	0x00000d50


	//----- nvinfo : EIATTR_CRS_STACK_SIZE
	.align		4
.L_56:
        /*0090*/ 	.byte	0x04, 0x1e
        /*0092*/ 	.short	(.L_58 - .L_57)
.L_57:
        /*0094*/ 	.word	0x00000000


	//----- nvinfo : EIATTR_CBANK_PARAM_SIZE
	.align		4
.L_58:
        /*0098*/ 	.byte	0x03, 0x19
        /*009a*/ 	.short	0x0024


	//----- nvinfo : EIATTR_PARAM_CBANK
	.align		4
        /*009c*/ 	.byte	0x04, 0x0a
        /*009e*/ 	.short	(.L_60 - .L_59)
	.align		4
.L_59:
        /*00a0*/ 	.word	index@(.nv.constant0._Z16transposeInplacePfPKfPKiS3_i)
        /*00a4*/ 	.short	0x0380
        /*00a6*/ 	.short	0x0024


	//----- nvinfo : EIATTR_SW_WAR
	.align		4
.L_60:
        /*00a8*/ 	.byte	0x04, 0x36
        /*00aa*/ 	.short	(.L_62 - .L_61)
.L_61:
        /*00ac*/ 	.word	0x00000008
.L_62:


//--------------------- .nv.info._Z24transposeNoBankConflictsPfPKf --------------------------
	.section	.nv.info._Z24transposeNoBankConflictsPfPKf,"",@"SHT_CUDA_INFO"
	.sectionflags	@""
	.align	4


	//----- nvinfo : EIATTR_CUDA_API_VERSION
	.align		4
        /*0000*/ 	.byte	0x04, 0x37
        /*0002*/ 	.short	(.L_64 - .L_63)
.L_63:
        /*0004*/ 	.word	0x00000082


	//----- nvinfo : EIATTR_KPARAM_INFO
	.align		4
.L_64:
        /*0008*/ 	.byte	0x04, 0x17
        /*000a*/ 	.short	(.L_66 - .L_65)
.L_65:
        /*000c*/ 	.word	0x00000000
        /*0010*/ 	.short	0x0001
        /*0012*/ 	.short	0x0008
        /*0014*/ 	.byte	0x00, 0xf5, 0x21, 0x00


	//----- nvinfo : EIATTR_KPARAM_INFO
	.align		4
.L_66:
        /*0018*/ 	.byte	0x04, 0x17
        /*001a*/ 	.short	(.L_68 - .L_67)
.L_67:
        /*001c*/ 	.word	0x00000000
        /*0020*/ 	.short	0x0000
        /*0022*/ 	.short	0x0000
        /*0024*/ 	.byte	0x00, 0xf5, 0x21, 0x00


	//----- nvinfo : EIATTR_SPARSE_MMA_MASK
	.align		4
.L_68:
        /*0028*/ 	.byte	0x03, 0x50
        /*002a*/ 	.short	0x0000


	//----- nvinfo : EIATTR_MAXREG_COUNT
	.align		4
        /*002c*/ 	.byte	0x03, 0x1b
        /*002e*/ 	.short	0x00ff


	//----- nvinfo : EIATTR_NUM_BARRIERS
	.align		4
        /*0030*/ 	.byte	0x02, 0x4c
        /*0032*/ 	.byte	0x01
	.zero		1


	//----- nvinfo : EIATTR_MERCURY_ISA_VERSION
	.align		4
        /*0034*/ 	.byte	0x03, 0x5f
        /*0036*/ 	.short	0x0101


	//----- nvinfo : EIATTR_VRC_CTA_INIT_COUNT
	.align		4
        /*0038*/ 	.byte	0x02, 0x4a
	.zero		1
	.zero		1


	//----- nvinfo : EIATTR_EXIT_INSTR_OFFSETS
	.align		4
        /*003c*/ 	.byte	0x04, 0x1c
        /*003e*/ 	.short	(.L_70 - .L_69)


	//   ....[0]....
.L_69:
        /*0040*/ 	.word	0x00000360


	//----- nvinfo : EIATTR_CBANK_PARAM_SIZE
	.align		4
.L_70:
        /*0044*/ 	.byte	0x03, 0x19
        /*0046*/ 	.short	0x0010


	//----- nvinfo : EIATTR_PARAM_CBANK
	.align		4
        /*0048*/ 	.byte	0x04, 0x0a
        /*004a*/ 	.short	(.L_72 - .L_71)
	.align		4
.L_71:
        /*004c*/ 	.word	index@(.nv.constant0._Z24transposeNoBankConflictsPfPKf)
        /*0050*/ 	.short	0x0380
        /*0052*/ 	.short	0x0010


	//----- nvinfo : EIATTR_SW_WAR
	.align		4
.L_72:
        /*0054*/ 	.byte	0x04, 0x36
        /*0056*/ 	.short	(.L_74 - .L_73)
.L_73:
        /*0058*/ 	.word	0x00000008
.L_74:


//--------------------- .nv.info._Z18transposeCoalescedPfPKf --------------------------
	.section	.nv.info._Z18transposeCoalescedPfPKf,"",@"SHT_CUDA_INFO"
	.sectionflags	@""
	.align	4


	//----- nvinfo : EIATTR_CUDA_API_VERSION
	.align		4
        /*0000*/ 	.byte	0x04, 0x37
        /*0002*/ 	.short	(.L_76 - .L_75)
.L_75:
        /*0004*/ 	.word	0x00000082


	//----- nvinfo : EIATTR_KPARAM_INFO
	.align		4
.L_76:
        /*0008*/ 	.byte	0x04, 0x17
        /*000a*/ 	.short	(.L_78 - .L_77)
.L_77:
        /*000c*/ 	.word	0x00000000
        /*0010*/ 	.short	0x0001
        /*0012*/ 	.short	0x0008
        /*0014*/ 	.byte	0x00, 0xf5, 0x21, 0x00


	//----- nvinfo : EIATTR_KPARAM_INFO
	.align		4
.L_78:
        /*0018*/ 	.byte	0x04, 0x17
        /*001a*/ 	.short	(.L_80 - .L_79)
.L_79:
        /*001c*/ 	.word	0x00000000
        /*0020*/ 	.short	0x0000
        /*0022*/ 	.short	0x0000
        /*0024*/ 	.byte	0x00, 0xf5, 0x21, 0x00


	//----- nvinfo : EIATTR_SPARSE_MMA_MASK
	.align		4
.L_80:
        /*0028*/ 	.byte	0x03, 0x50
        /*002a*/ 	.short	0x0000


	//----- nvinfo : EIATTR_MAXREG_COUNT
	.align		4
        /*002c*/ 	.byte	0x03, 0x1b
        /*002e*/ 	.short	0x00ff


	//----- nvinfo : EIATTR_NUM_BARRIERS
	.align		4
        /*0030*/ 	.byte	0x02, 0x4c
        /*0032*/ 	.byte	0x01
	.zero		1


	//----- nvinfo : EIATTR_MERCURY_ISA_VERSION
	.align		4
        /*0034*/ 	.byte	0x03, 0x5f
        /*0036*/ 	.short	0x0101


	//----- nvinfo : EIATTR_VRC_CTA_INIT_COUNT
	.align		4
        /*0038*/ 	.byte	0x02, 0x4a
	.zero		1
	.zero		1


	//----- nvinfo : EIATTR_EXIT_INSTR_OFFSETS
	.align		4
        /*003c*/ 	.byte	0x04, 0x1c
        /*003e*/ 	.short	(.L_82 - .L_81)


	//   ....[0]....
.L_81:
        /*0040*/ 	.word	0x00000360


	//----- nvinfo : EIATTR_CBANK_PARAM_SIZE
	.align		4
.L_82:
        /*0044*/ 	.byte	0x03, 0x19
        /*0046*/ 	.short	0x0010


	//----- nvinfo : EIATTR_PARAM_CBANK
	.align		4
        /*0048*/ 	.byte	0x04, 0x0a
        /*004a*/ 	.short	(.L_84 - .L_83)
	.align		4
.L_83:
        /*004c*/ 	.word	index@(.nv.constant0._Z18transposeCoalescedPfPKf)
        /*0050*/ 	.short	0x0380
        /*0052*/ 	.short	0x0010


	//----- nvinfo : EIATTR_SW_WAR
	.align		4
.L_84:
        /*0054*/ 	.byte	0x04, 0x36
        /*0056*/ 	.short	(.L_86 - .L_85)
.L_85:
        /*0058*/ 	.word	0x00000008
.L_86:


//--------------------- .nv.info._Z14transposeNaivePfPKf --------------------------
	.section	.nv.info._Z14transposeNaivePfPKf,"",@"SHT_CUDA_INFO"
	.sectionflags	@""
	.align	4


	//----- nvinfo : EIATTR_CUDA_API_VERSION
	.align		4
        /*0000*/ 	.byte	0x04, 0x37
        /*0002*/ 	.short	(.L_88 - .L_87)
.L_87:
        /*0004*/ 	.word	0x00000082


	//----- nvinfo : EIATTR_KPARAM_INFO
	.align		4
.L_88:
        /*0008*/ 	.byte	0x04, 0x17
        /*000a*/ 	.short	(.L_90 - .L_89)
.L_89:
        /*000c*/ 	.word	0x00000000
        /*0010*/ 	.short	0x0001
        /*0012*/ 	.short	0x0008
        /*0014*/ 	.byte	0x00, 0xf5, 0x21, 0x00


	//----- nvinfo : EIATTR_KPARAM_INFO
	.align		4
.L_90:
        /*0018*/ 	.byte	0x04, 0x17
        /*001a*/ 	.short	(.L_92 - .L_91)
.L_91:
        /*001c*/ 	.word	0x00000000
        /*0020*/ 	.short	0x0000
        /*0022*/ 	.short	0x0000
        /*0024*/ 	.byte	0x00, 0xf5, 0x21, 0x00


	//----- nvinfo : EIATTR_SPARSE_MMA_MASK
	.align		4
.L_92:
        /*0028*/ 	.byte	0x03, 0x50
        /*002a*/ 	.short	0x0000


	//----- nvinfo : EIATTR_MAXREG_COUNT
	.align		4
        /*002c*/ 	.byte	0x03, 0x1b
        /*002e*/ 	.short	0x00ff


	//----- nvinfo : EIATTR_MERCURY_ISA_VERSION
	.align		4
        /*0030*/ 	.byte	0x03, 0x5f
        /*0032*/ 	.short	0x0101


	//----- nvinfo : EIATTR_VRC_CTA_INIT_COUNT
	.align		4
        /*0034*/ 	.byte	0x02, 0x4a
	.zero		1
	.zero		1


	//----- nvinfo : EIATTR_EXIT_INSTR_OFFSETS
	.align		4
        /*0038*/ 	.byte	0x04, 0x1c
        /*003a*/ 	.short	(.L_94 - .L_93)


	//   ....[0]....
.L_93:
        /*003c*/ 	.word	0x000001e0


	//----- nvinfo : EIATTR_CBANK_PARAM_SIZE
	.align		4
.L_94:
        /*0040*/ 	.byte	0x03, 0x19
        /*0042*/ 	.short	0x0010


	//----- nvinfo : EIATTR_PARAM_CBANK
	.align		4
        /*0044*/ 	.byte	0x04, 0x0a
        /*0046*/ 	.short	(.L_96 - .L_95)
	.align		4
.L_95:
        /*0048*/ 	.word	index@(.nv.constant0._Z14transposeNaivePfPKf)
        /*004c*/ 	.short	0x0380
        /*004e*/ 	.short	0x0010


	//----- nvinfo : EIATTR_SW_WAR
	.align		4
.L_96:
        /*0050*/ 	.byte	0x04, 0x36
        /*0052*/ 	.short	(.L_98 - .L_97)
.L_97:
        /*0054*/ 	.word	0x00000008
.L_98:


//--------------------- .nv.info._Z13copySharedMemPfPKf --------------------------
	.section	.nv.info._Z13copySharedMemPfPKf,"",@"SHT_CUDA_INFO"
	.sectionflags	@""
	.align	4


	//----- nvinfo : EIATTR_CUDA_API_VERSION
	.align		4
        /*0000*/ 	.byte	0x04, 0x37
        /*0002*/ 	.short	(.L_100 - .L_99)
.L_99:
        /*0004*/ 	.word	0x00000082


	//----- nvinfo : EIATTR_KPARAM_INFO
	.align		4
.L_100:
        /*0008*/ 	.byte	0x04, 0x17
        /*000a*/ 	.short	(.L_102 - .L_101)
.L_101:
        /*000c*/ 	.word	0x00000000
        /*0010*/ 	.short	0x0001
        /*0012*/ 	.short	0x0008
        /*0014*/ 	.byte	0x00, 0xf5, 0x21, 0x00


	//----- nvinfo : EIATTR_KPARAM_INFO
	.align		4
.L_102:
        /*0018*/ 	.byte	0x04, 0x17
        /*001a*/ 	.short	(.L_104 - .L_103)
.L_103:
        /*001c*/ 	.word	0x00000000
        /*0020*/ 	.short	0x0000
        /*0022*/ 	.short	0x0000
        /*0024*/ 	.byte	0x00, 0xf5, 0x21, 0x00


	//----- nvinfo : EIATTR_SPARSE_MMA_MASK
	.align		4
.L_104:
        /*0028*/ 	.byte	0x03, 0x50
        /*002a*/ 	.short	0x0000


	//----- nvinfo : EIATTR_MAXREG_COUNT
	.align		4
        /*002c*/ 	.byte	0x03, 0x1b
        /*002e*/ 	.short	0x00ff


	//----- nvinfo : EIATTR_NUM_BARRIERS
	.align		4
        /*0030*/ 	.byte	0x02, 0x4c
        /*0032*/ 	.byte	0x01
	.zero		1


	//----- nvinfo : EIATTR_MERCURY_ISA_VERSION
	.align		4
        /*0034*/ 	.byte	0x03, 0x5f
        /*0036*/ 	.short	0x0101


	//----- nvinfo : EIATTR_VRC_CTA_INIT_COUNT
	.align		4
        /*0038*/ 	.byte	0x02, 0x4a
	.zero		1
	.zero		1


	//----- nvinfo : EIATTR_EXIT_INSTR_OFFSETS
	.align		4
        /*003c*/ 	.byte	0x04, 0x1c
        /*003e*/ 	.short	(.L_106 - .L_105)


	//   ....[0]....
.L_105:
        /*0040*/ 	.word	0x000002e0


	//----- nvinfo : EIATTR_CBANK_PARAM_SIZE
	.align		4
.L_106:
        /*0044*/ 	.byte	0x03, 0x19
        /*0046*/ 	.short	0x0010


	//----- nvinfo : EIATTR_PARAM_CBANK
	.align		4
        /*0048*/ 	.byte	0x04, 0x0a
        /*004a*/ 	.short	(.L_108 - .L_107)
	.align		4
.L_107:
        /*004c*/ 	.word	index@(.nv.constant0._Z13copySharedMemPfPKf)
        /*0050*/ 	.short	0x0380
        /*0052*/ 	.short	0x0010


	//----- nvinfo : EIATTR_SW_WAR
	.align		4
.L_108:
        /*0054*/ 	.byte	0x04, 0x36
        /*0056*/ 	.short	(.L_110 - .L_109)
.L_109:
        /*0058*/ 	.word	0x00000008
.L_110:


//--------------------- .nv.info._Z4copyPfPKf     --------------------------
	.section	.nv.info._Z4copyPfPKf,"",@"SHT_CUDA_INFO"
	.sectionflags	@""
	.align	4


	//----- nvinfo : EIATTR_CUDA_API_VERSION
	.align		4
        /*0000*/ 	.byte	0x04, 0x37
        /*0002*/ 	.short	(.L_112 - .L_111)
.L_111:
        /*0004*/ 	.word	0x00000082


	//----- nvinfo : EIATTR_KPARAM_INFO
	.align		4
.L_112:
        /*0008*/ 	.byte	0x04, 0x17
        /*000a*/ 	.short	(.L_114 - .L_113)
.L_113:
        /*000c*/ 	.word	0x00000000
        /*0010*/ 	.short	0x0001
        /*0012*/ 	.short	0x0008
        /*0014*/ 	.byte	0x00, 0xf5, 0x21, 0x00


	//----- nvinfo : EIATTR_KPARAM_INFO
	.align		4
.L_114:
        /*0018*/ 	.byte	0x04, 0x17
        /*001a*/ 	.short	(.L_116 - .L_115)
.L_115:
        /*001c*/ 	.word	0x00000000
        /*0020*/ 	.short	0x0000
        /*0022*/ 	.short	0x0000
        /*0024*/ 	.byte	0x00, 0xf5, 0x21, 0x00


	//----- nvinfo : EIATTR_SPARSE_MMA_MASK
	.align		4
.L_116:
        /*0028*/ 	.byte	0x03, 0x50
        /*002a*/ 	.short	0x0000


	//----- nvinfo : EIATTR_MAXREG_COUNT
	.align		4
        /*002c*/ 	.byte	0x03, 0x1b
        /*002e*/ 	.short	0x00ff


	//----- nvinfo : EIATTR_MERCURY_ISA_VERSION
	.align		4
        /*0030*/ 	.byte	0x03, 0x5f
        /*0032*/ 	.short	0x0101


	//----- nvinfo : EIATTR_VRC_CTA_INIT_COUNT
	.align		4
        /*0034*/ 	.byte	0x02, 0x4a
	.zero		1
	.zero		1


	//----- nvinfo : EIATTR_EXIT_INSTR_OFFSETS
	.align		4
        /*0038*/ 	.byte	0x04, 0x1c
        /*003a*/ 	.short	(.L_118 - .L_117)


	//   ....[0]....
.L_117:
        /*003c*/ 	.word	0x00000200


	//----- nvinfo : EIATTR_CBANK_PARAM_SIZE
	.align		4
.L_118:
        /*0040*/ 	.byte	0x03, 0x19
        /*0042*/ 	.short	0x0010


	//----- nvinfo : EIATTR_PARAM_CBANK
	.align		4
        /*0044*/ 	.byte	0x04, 0x0a
        /*0046*/ 	.short	(.L_120 - .L_119)
	.align		4
.L_119:
        /*0048*/ 	.word	index@(.nv.constant0._Z4copyPfPKf)
        /*004c*/ 	.short	0x0380
        /*004e*/ 	.short	0x0010


	//----- nvinfo : EIATTR_SW_WAR
	.align		4
.L_120:
        /*0050*/ 	.byte	0x04, 0x36
        /*0052*/ 	.short	(.L_122 - .L_121)
.L_121:
        /*0054*/ 	.word	0x00000008
.L_122:


//--------------------- .nv.callgraph             --------------------------
	.section	.nv.callgraph,"",@"SHT_CUDA_CALLGRAPH"
	.align	4
	.sectionentsize	8
	.align		4
        /*0000*/ 	.word	0x00000000
	.align		4
        /*0004*/ 	.word	0xffffffff
	.align		4
        /*0008*/ 	.word	index@(_Z16transposeInplacePfPKfPKiS3_i)
	.align		4
        /*000c*/ 	.word	index@(__assertfail)
	.align		4
        /*0010*/ 	.word	0x00000000
	.align		4
        /*0014*/ 	.word	0xfffffffe
	.align		4
        /*0018*/ 	.word	0x00000000
	.align		4
        /*001c*/ 	.word	0xfffffffd
	.align		4
        /*0020*/ 	.word	0x00000000
	.align		4
        /*0024*/ 	.word	0xfffffffc


//--------------------- .nv.constant4             --------------------------
	.section	.nv.constant4,"a",@progbits
	.align	8
	.align		8
.nv.constant4:
        /*0000*/ 	.dword	__assertfail
	.align		8
        /*0008*/ 	.dword	__unnamed_1
	.align		8
        /*0010*/ 	.dword	$str
	.align		8
        /*0018*/ 	.dword	$str$1


//--------------------- .text._Z16transposeInplacePfPKfPKiS3_i --------------------------
	.section	.text._Z16transposeInplacePfPKfPKiS3_i,"ax",@progbits
	.align	128
        .global         _Z16transposeInplacePfPKfPKiS3_i
        .type           _Z16transposeInplacePfPKfPKiS3_i,@function
        .size           _Z16transposeInplacePfPKfPKiS3_i,(.L_x_10 - _Z16transposeInplacePfPKfPKiS3_i)
        .other          _Z16transposeInplacePfPKfPKiS3_i,@"STO_CUDA_ENTRY STV_DEFAULT"
_Z16transposeInplacePfPKfPKiS3_i:
.text._Z16transposeInplacePfPKfPKiS3_i:
[----:B------:R-:W0:Y:S01]  /*0000*/  LDC R1, c[0x0][0x37c] ;  /* 0x0000df00ff017b82 */ /* 0x000e220000000800 */
[----:B------:R-:W1:Y:S07]  /*0010*/  S2R R16, SR_TID.Z ;  /* 0x0000000000107919 */ /* 0x000e6e0000002300 */
[----:B------:R-:W2:Y:S01]  /*0020*/  S2UR UR4, SR_CTAID.Z ;  /* 0x00000000000479c3 */ /* 0x000ea20000002700 */
[----:B------:R-:W3:Y:S01]  /*0030*/  LDCU.64 UR36, c[0x0][0x358] ;  /* 0x00006b00ff2477ac */ /* 0x000ee20008000a00 */
[----:B------:R-:W-:Y:S01]  /*0040*/  BSSY.RECONVERGENT B6, `(.L_x_0) ;  /* 0x000001c000067945 */ /* 0x000fe20003800200 */
[----:B------:R-:W4:Y:S01]  /*0050*/  S2R R18, SR_TID.X ;  /* 0x0000000000127919 */ /* 0x000f220000002100 */
[----:B------:R-:W4:Y:S01]  /*0060*/  S2R R0, SR_CTAID.X ;  /* 0x0000000000007919 */ /* 0x000f220000002500 */
[----:B------:R-:W5:Y:S01]  /*0070*/  S2R R19, SR_CTAID.Y ;  /* 0x0000000000137919 */ /* 0x000f620000002600 */
[----:B------:R-:W3:Y:S01]  /*0080*/  S2R R17, SR_TID.Y ;  /* 0x0000000000117919 */ /* 0x000ee20000002200 */
[----:B-1----:R-:W-:-:S02]  /*0090*/  ISETP.NE.AND P0, PT, R16, RZ, PT ;  /* 0x000000ff1000720c */ /* 0x002fc40003f05270 */
[----:B--2---:R-:W-:Y:S02]  /*00a0*/  IADD3 R16, PT, PT, R16, UR4, RZ ;  /* 0x0000000410107c10 */ /* 0x004fe4000fffe0ff */
[CC--:B----4-:R-:W-:Y:S02]  /*00b0*/  LEA R22, R0.reuse, R18.reuse, 0x5 ;  /* 0x0000001200167211 */ /* 0x0d0fe400078e28ff */
[C---:B-----5:R-:W-:Y:S02]  /*00c0*/  LEA R18, R19.reuse, R18, 0x5 ;  /* 0x0000001213127211 */ /* 0x060fe400078e28ff */
[----:B---3--:R-:W-:Y:S01]  /*00d0*/  LEA R19, R19, R17, 0x5 ;  /* 0x0000001113137211 */ /* 0x008fe200078e28ff */
[----:B------:R-:W-:-:S04]  /*00e0*/  IMAD R17, R0, 0x20, R17 ;  /* 0x0000002000117824 */ /* 0x000fc800078e0211 */
[----:B0-----:R-:W-:Y:S05]  /*00f0*/  @!P0 BRA `(.L_x_1) ;  /* 0x0000000000408947 */ /* 0x001fea0003800000 */
[----:B------:R-:W-:Y:S01]  /*0100*/  MOV R2, 0x0 ;  /* 0x0000000000027802 */ /* 0x000fe20000000f00 */
[----:B------:R-:W0:Y:S01]  /*0110*/  LDCU.64 UR4, c[0x4][0x10] ;  /* 0x01000200ff0477ac */ /* 0x000e220008000a00 */
[----:B------:R-:W-:Y:S02]  /*0120*/  HFMA2 R8, -RZ, RZ, 0, 1.0013580322265625e-05 ;  /* 0x000000a8ff087431 */ /* 0x000fe400000001ff */
[----:B------:R-:W-:Y:S01]  /*0130*/  IMAD.MOV.U32 R12, RZ, RZ, 0x1 ;  /* 0x00000001ff0c7424 */ /* 0x000fe200078e00ff */
[----:B------:R-:W-:Y:S01]  /*0140*/  MOV R13, RZ ;  /* 0x000000ff000d7202 */ /* 0x000fe20000000f00 */
[----:B------:R-:W1:Y:S01]  /*0150*/  LDCU.64 UR6, c[0x4][0x18] ;  /* 0x01000300ff0677ac */ /* 0x000e620008000a00 */
[----:B------:R-:W2:Y:S01]  /*0160*/  LDC.64 R2, c[0x4][R2] ;  /* 0x0100000002027b82 */ /* 0x000ea20000000a00 */
[----:B------:R-:W3:Y:S01]  /*0170*/  LDCU.64 UR8, c[0x4][0x8] ;  /* 0x01000100ff0877ac */ /* 0x000ee20008000a00 */
[----:B0-----:R-:W-:Y:S01]  /*0180*/  MOV R4, UR4 ;  /* 0x0000000400047c02 */ /* 0x001fe20008000f00 */
[----:B------:R-:W-:Y:S01]  /*0190*/  IMAD.U32 R5, RZ, RZ, UR5 ;  /* 0x00000005ff057e24 */ /* 0x000fe2000f8e00ff */
[----:B-1----:R-:W-:-:S02]  /*01a0*/  MOV R6, UR6 ;  /* 0x0000000600067c02 */ /* 0x002fc40008000f00 */
[----:B------:R-:W-:Y:S01]  /*01b0*/  MOV R7, UR7 ;  /* 0x0000000700077c02 */ /* 0x000fe20008000f00 */
[----:B---3--:R-:W-:Y:S01]  /*01c0*/  IMAD.U32 R10, RZ, RZ, UR8 ;  /* 0x00000008ff0a7e24 */ /* 0x008fe2000f8e00ff */
[----:B------:R-:W-:-:S07]  /*01d0*/  MOV R11, UR9 ;  /* 0x00000009000b7c02 */ /* 0x000fce0008000f00 */
[----:B------:R-:W-:-:S07]  /*01e0*/  LEPC R20, `(.L_x_1) ;  /* 0x000000001014794e */ /* 0x000fce0000000000 */
[----:B--2---:R-:W-:Y:S05]  /*01f0*/  CALL.ABS.NOINC R2 ;  /* 0x0000000002007343 */ /* 0x004fea0003c00000 */
.L_x_1:
[----:B------:R-:W-:Y:S05]  /*0200*/  BSYNC.RECONVERGENT B6 ;  /* 0x0000000000067941 */ /* 0x000fea0003800200 */
.L_x_0:
[----:B------:R-:W0:Y:S08]  /*0210*/  LDC.64 R8, c[0x0][0x398] ;  /* 0x0000e600ff087b82 */ /* 0x000e300000000a00 */
[----:B------:R-:W1:Y:S01]  /*0220*/  LDC.64 R10, c[0x0][0x390] ;  /* 0x0000e400ff0a7b82 */ /* 0x000e620000000a00 */
[----:B0-----:R-:W2:Y:S07]  /*0230*/  LDG.E R2, desc[UR36][R8.64] ;  /* 0x0000002408027981 */ /* 0x001eae000c1e1900 */
[----:B------:R-:W0:Y:S01]  /*0240*/  S2UR UR5, SR_CgaCtaId ;  /* 0x00000000000579c3 */ /* 0x000e220000008800 */
[----:B------:R-:W-:Y:S01]  /*0250*/  UMOV UR4, 0x400 ;  /* 0x0000040000047882 */ /* 0x000fe20000000000 */
[----:B------:R-:W3:Y:S01]  /*0260*/  S2R R0, SR_TID.Y ;  /* 0x0000000000007919 */ /* 0x000ee20000002200 */
[----:B-1----:R1:W5:Y:S04]  /*0270*/  LDG.E R5, desc[UR36][R10.64] ;  /* 0x000000240a057981 */ /* 0x002368000c1e1900 */
[----:B------:R1:W5:Y:S04]  /*0280*/  LDG.E R7, desc[UR36][R10.64+0x4] ;  /* 0x000004240a077981 */ /* 0x000368000c1e1900 */
[----:B------:R1:W5:Y:S01]  /*0290*/  LDG.E R23, desc[UR36][R10.64+0x8] ;  /* 0x000008240a177981 */ /* 0x000362000c1e1900 */
[----:B------:R-:W4:Y:S01]  /*02a0*/  S2R R3, SR_TID.X ;  /* 0x0000000000037919 */ /* 0x000f220000002100 */
[----:B0-----:R-:W-:-:S06]  /*02b0*/  ULEA UR4, UR5, UR4, 0x18 ;  /* 0x0000000405047291 */ /* 0x001fcc000f8ec0ff */
[----:B----4-:R-:W-:Y:S02]  /*02c0*/  LEA R4, R3, UR4, 0x7 ;  /* 0x0000000403047c11 */ /* 0x010fe4000f8e38ff */
[C---:B--2---:R-:W-:Y:S02]  /*02d0*/  ISETP.NE.AND P1, PT, R2.reuse, 0x1, PT ;  /* 0x000000010200780c */ /* 0x044fe40003f25270 */
[----:B------:R-:W-:Y:S02]  /*02e0*/  ISETP.NE.AND P0, PT, R2, RZ, PT ;  /* 0x000000ff0200720c */ /* 0x000fe40003f05270 */
[----:B---3--:R-:W-:-:S09]  /*02f0*/  LEA R2, R0, UR4, 0x7 ;  /* 0x0000000400027c11 */ /* 0x008fd2000f8e38ff */
[----:B-1----:R-:W-:Y:S05]  /*0300*/  @P1 BRA `(.L_x_2) ;  /* 0x0000000000f01947 */ /* 0x002fea0003800000 */
[----:B------:R-:W2:Y:S01]  /*0310*/  LDG.E R6, desc[UR36][R8.64+0x4] ;  /* 0x0000042408067981 */ /* 0x000ea2000c1e1900 */
[----:B------:R-:W-:Y:S02]  /*0320*/  PLOP3.LUT P0, PT, PT, PT, PT, 0x80, 0x8 ;  /* 0x000000000008781c */ /* 0x000fe40003f0f070 */
[----:B--2---:R-:W-:-:S13]  /*0330*/  ISETP.NE.AND P1, PT, R6, 0x2, PT ;  /* 0x000000020600780c */ /* 0x004fda0003f25270 */
[----:B------:R-:W-:Y:S05]  /*0340*/  @P1 BRA `(.L_x_2) ;  /* 0x0000000000e01947 */ /* 0x000fea0003800000 */
[----:B------:R-:W0:Y:S01]  /*0350*/  LDC.64 R10, c[0x0][0x388] ;  /* 0x0000e200ff0a7b82 */ /* 0x000e220000000a00 */
[----:B-----5:R-:W-:-:S04]  /*0360*/  IMAD R6, R16, R7, R19 ;  /* 0x0000000710067224 */ /* 0x020fc800078e0213 */
[----:B------:R-:W-:-:S05]  /*0370*/  IMAD R6, R23, R6, R22 ;  /* 0x0000000617067224 */ /* 0x000fca00078e0216 */
[CC--:B------:R-:W-:Y:S02]  /*0380*/  LEA R24, R23.reuse, R6.reuse, 0x4 ;  /* 0x0000000617187211 */ /* 0x0c0fe400078e20ff */
[----:B------:R-:W-:-:S03]  /*0390*/  LEA R15, R23, R6, 0x3 ;  /* 0x00000006170f7211 */ /* 0x000fc600078e18ff */
[----:B------:R-:W-:Y:S02]  /*03a0*/  IMAD R25, R23, 0x8, R24 ;  /* 0x0000000817197824 */ /* 0x000fe400078e0218 */
[----:B0-----:R-:W-:-:S04]  /*03b0*/  IMAD.WIDE R20, R6, 0x4, R10 ;  /* 0x0000000406147825 */ /* 0x001fc800078e020a */
[--C-:B------:R-:W-:Y:S02]  /*03c0*/  IMAD.WIDE R14, R15, 0x4, R10.reuse ;  /* 0x000000040f0e7825 */ /* 0x100fe400078e020a */
[----:B------:R0:W2:Y:S02]  /*03d0*/  LDG.E R20, desc[UR36][R20.64] ;  /* 0x0000002414147981 */ /* 0x0000a4000c1e1900 */
[--C-:B------:R-:W-:Y:S02]  /*03e0*/  IMAD.WIDE R12, R24, 0x4, R10.reuse ;  /* 0x00000004180c7825 */ /* 0x100fe400078e020a */
[----:B------:R-:W3:Y:S02]  /*03f0*/  LDG.E R14, desc[UR36][R14.64] ;  /* 0x000000240e0e7981 */ /* 0x000ee4000c1e1900 */
[----:B------:R-:W-:Y:S02]  /*0400*/  IMAD.WIDE R10, R25, 0x4, R10 ;  /* 0x00000004190a7825 */ /* 0x000fe400078e020a */
[----:B------:R-:W4:Y:S04]  /*0410*/  LDG.E R12, desc[UR36][R12.64] ;  /* 0x000000240c0c7981 */ /* 0x000f28000c1e1900 */
[----:B------:R1:W4:Y:S01]  /*0420*/  LDG.E R6, desc[UR36][R10.64] ;  /* 0x000000240a067981 */ /* 0x000322000c1e1900 */
[----:B------:R-:W-:-:S04]  /*0430*/  IADD3 R24, PT, PT, R3, R0, RZ ;  /* 0x0000000003187210 */ /* 0x000fc80007ffe0ff */
[----:B------:R-:W-:-:S04]  /*0440*/  SHF.L.U32 R24, R24, 0x2, RZ ;  /* 0x0000000218187819 */ /* 0x000fc800000006ff */
[C---:B------:R-:W-:Y:S02]  /*0450*/  IADD3 R25, PT, PT, R24.reuse, 0x20, RZ ;  /* 0x0000002018197810 */ /* 0x040fe40007ffe0ff */
[C---:B------:R-:W-:Y:S02]  /*0460*/  LOP3.LUT R27, R24.reuse, 0x7c, RZ, 0xc0, !PT ;  /* 0x0000007c181b7812 */ /* 0x040fe400078ec0ff */
[----:B------:R-:W-:Y:S02]  /*0470*/  IADD3 R24, PT, PT, R24, 0x60, RZ ;  /* 0x0000006018187810 */ /* 0x000fe40007ffe0ff */
[----:B------:R-:W-:Y:S02]  /*0480*/  LOP3.LUT R25, R25, 0x7c, RZ, 0xc0, !PT ;  /* 0x0000007c19197812 */ /* 0x000fe400078ec0ff */
[----:B0-----:R-:W-:Y:S01]  /*0490*/  LOP3.LUT R21, R27, 0x40, RZ, 0x3c, !PT ;  /* 0x000000401b157812 */ /* 0x001fe200078e3cff */
[----:B------:R-:W-:Y:S01]  /*04a0*/  IMAD.IADD R29, R2, 0x1, R27 ;  /* 0x00000001021d7824 */ /* 0x000fe200078e021b */
[----:B-1----:R-:W-:-:S02]  /*04b0*/  LOP3.LUT R11, R24, 0x7c, RZ, 0xc0, !PT ;  /* 0x0000007c180b7812 */ /* 0x002fc400078ec0ff */
[C---:B------:R-:W-:Y:S02]  /*04c0*/  IADD3 R13, PT, PT, R2.reuse, R25, RZ ;  /* 0x00000019020d7210 */ /* 0x040fe40007ffe0ff */
[C---:B------:R-:W-:Y:S02]  /*04d0*/  IADD3 R15, PT, PT, R2.reuse, R21, RZ ;  /* 0x00000015020f7210 */ /* 0x040fe40007ffe0ff */
[----:B------:R-:W-:Y:S01]  /*04e0*/  IADD3 R26, PT, PT, R2, R11, RZ ;  /* 0x0000000b021a7210 */ /* 0x000fe20007ffe0ff */
[----:B------:R-:W-:Y:S05]  /*04f0*/  WARPSYNC.ALL ;  /* 0x0000000000007948 */ /* 0x000fea0003800000 */
[C---:B------:R-:W-:Y:S01]  /*0500*/  IMAD.IADD R24, R4.reuse, 0x1, R27 ;  /* 0x0000000104187824 */ /* 0x040fe200078e021b */
[C---:B------:R-:W-:Y:S01]  /*0510*/  IADD3 R28, PT, PT, R4.reuse, R25, RZ ;  /* 0x00000019041c7210 */ /* 0x040fe20007ffe0ff */
[C---:B------:R-:W-:Y:S01]  /*0520*/  IMAD.IADD R25, R4.reuse, 0x1, R11 ;  /* 0x0000000104197824 */ /* 0x040fe200078e020b */
[----:B------:R-:W-:Y:S01]  /*0530*/  IADD3 R27, PT, PT, R4, R21, RZ ;  /* 0x00000015041b7210 */ /* 0x000fe20007ffe0ff */
[----:B------:R-:W0:Y:S01]  /*0540*/  LDC.64 R10, c[0x0][0x380] ;  /* 0x0000e000ff0a7b82 */ /* 0x000e220000000a00 */
[----:B--2---:R-:W-:Y:S04]  /*0550*/  STS [R29], R20 ;  /* 0x000000141d007388 */ /* 0x004fe80000000800 */
[----:B---3--:R-:W-:Y:S04]  /*0560*/  STS [R13+0x400], R14 ;  /* 0x0004000e0d007388 */ /* 0x008fe80000000800 */
[----:B----4-:R1:W-:Y:S04]  /*0570*/  STS [R15+0x800], R12 ;  /* 0x0008000c0f007388 */ /* 0x0103e80000000800 */
[----:B------:R2:W-:Y:S01]  /*0580*/  STS [R26+0xc00], R6 ;  /* 0x000c00061a007388 */ /* 0x0005e20000000800 */
[----:B------:R-:W-:Y:S01]  /*0590*/  BAR.SYNC.DEFER_BLOCKING 0x0 ;  /* 0x0000000000007b1d */ /* 0x000fe20000010000 */
[----:B-1----:R-:W-:-:S05]  /*05a0*/  IMAD R12, R16, R23, R17 ;  /* 0x00000017100c7224 */ /* 0x002fca00078e0211 */
[----:B------:R-:W1:Y:S04]  /*05b0*/  LDS R24, [R24] ;  /* 0x0000000018187984 */ /* 0x000e680000000800 */
[----:B------:R-:W3:Y:S04]  /*05c0*/  LDS R29, [R28] ;  /* 0x000000001c1d7984 */ /* 0x000ee80000000800 */
[----:B------:R-:W4:Y:S04]  /*05d0*/  LDS R27, [R27] ;  /* 0x000000001b1b7984 */ /* 0x000f280000000800 */
[----:B------:R-:W4:Y:S01]  /*05e0*/  LDS R25, [R25] ;  /* 0x0000000019197984 */ /* 0x000f220000000800 */
[----:B------:R-:W-:-:S05]  /*05f0*/  IMAD R12, R7, R12, R18 ;  /* 0x0000000c070c7224 */ /* 0x000fca00078e0212 */
[CC--:B------:R-:W-:Y:S02]  /*0600*/  LEA R13, R7.reuse, R12.reuse, 0x4 ;  /* 0x0000000c070d7211 */ /* 0x0c0fe400078e20ff */
[C---:B------:R-:W-:Y:S02]  /*0610*/  LEA R15, R7.reuse, R12, 0x3 ;  /* 0x0000000c070f7211 */ /* 0x040fe400078e18ff */
[----:B--2---:R-:W-:Y:S01]  /*0620*/  LEA R6, R7, R13, 0x3 ;  /* 0x0000000d07067211 */ /* 0x004fe200078e18ff */
[----:B0-----:R-:W-:-:S04]  /*0630*/  IMAD.WIDE R20, R12, 0x4, R10 ;  /* 0x000000040c147825 */ /* 0x001fc800078e020a */
[----:B------:R-:W-:-:S04]  /*0640*/  IMAD.WIDE R14, R15, 0x4, R10 ;  /* 0x000000040f0e7825 */ /* 0x000fc800078e020a */
[----:B------:R-:W-:-:S04]  /*0650*/  IMAD.WIDE R12, R13, 0x4, R10 ;  /* 0x000000040d0c7825 */ /* 0x000fc800078e020a */
[----:B------:R-:W-:Y:S01]  /*0660*/  IMAD.WIDE R10, R6, 0x4, R10 ;  /* 0x00000004060a7825 */ /* 0x000fe200078e020a */
[----:B-1----:R0:W-:Y:S04]  /*0670*/  STG.E desc[UR36][R20.64], R24 ;  /* 0x0000001814007986 */ /* 0x0021e8000c101924 */
[----:B---3--:R0:W-:Y:S04]  /*0680*/  STG.E desc[UR36][R14.64], R29 ;  /* 0x0000001d0e007986 */ /* 0x0081e8000c101924 */
[----:B----4-:R0:W-:Y:S04]  /*0690*/  STG.E desc[UR36][R12.64], R27 ;  /* 0x0000001b0c007986 */ /* 0x0101e8000c101924 */
[----:B------:R0:W-:Y:S04]  /*06a0*/  STG.E desc[UR36][R10.64], R25 ;  /* 0x000000190a007986 */ /* 0x0001e8000c101924 */
[----:B------:R-:W2:Y:S02]  /*06b0*/  LDG.E R6, desc[UR36][R8.64] ;  /* 0x0000002408067981 */ /* 0x000ea4000c1e1900 */
[----:B0-2---:R-:W-:-:S13]  /*06c0*/  ISETP.NE.AND P0, PT, R6, RZ, PT ;  /* 0x000000ff0600720c */ /* 0x005fda0003f05270 */
.L_x_2:
[----:B------:R-:W-:Y:S05]  /*06d0*/  @P0 EXIT ;  /* 0x000000000000094d */ /* 0x000fea0003800000 */
[----:B------:R-:W2:Y:S02]  /*06e0*/  LDG.E R6, desc[UR36][R8.64+0x4] ;  /* 0x0000042408067981 */ /* 0x000ea4000c1e1900 */
[----:B--2---:R-:W-:-:S13]  /*06f0*/  ISETP.NE.AND P0, PT, R6, 0x2, PT ;  /* 0x000000020600780c */ /* 0x004fda0003f05270 */
[----:B------:R-:W-:Y:S05]  /*0700*/  @P0 BRA `(.L_x_3) ;  /* 0x0000000400000947 */ /* 0x000fea0003800000 */
[----:B------:R-:W0:Y:S01]  /*0710*/  LDC.64 R20, c[0x0][0x388] ;  /* 0x0000e200ff147b82 */ /* 0x000e220000000a00 */
[----:B-----5:R-:W-:-:S04]  /*0720*/  IMAD R6, R19, R7, R16 ;  /* 0x0000000713067224 */ /* 0x020fc800078e0210 */
[C---:B------:R-:W-:Y:S01]  /*0730*/  IMAD R12, R7.reuse, 0x10, R6 ;  /* 0x00000010070c7824 */ /* 0x040fe200078e0206 */
[-C--:B------:R-:W-:Y:S01]  /*0740*/  LEA R10, R7, R6.reuse, 0x3 ;  /* 0x00000006070a7211 */ /* 0x080fe200078e18ff */
[C-C-:B------:R-:W-:Y:S02]  /*0750*/  IMAD R15, R23.reuse, R6, R22.reuse ;  /* 0x00000006170f7224 */ /* 0x140fe400078e0216 */
[-CC-:B------:R-:W-:Y:S01]  /*0760*/  IMAD R11, R23, R12.reuse, R22.reuse ;  /* 0x0000000c170b7224 */ /* 0x180fe200078e0216 */
[----:B------:R-:W-:Y:S01]  /*0770*/  LEA R14, R7, R12, 0x3 ;  /* 0x0000000c070e7211 */ /* 0x000fe200078e18ff */
[----:B------:R-:W-:-:S04]  /*0780*/  IMAD R13, R23, R10, R22 ;  /* 0x0000000a170d7224 */ /* 0x000fc800078e0216 */
[----:B------:R-:W-:Y:S02]  /*0790*/  IMAD R25, R23, R14, R22 ;  /* 0x0000000e17197224 */ /* 0x000fe400078e0216 */
[----:B0-----:R-:W-:-:S04]  /*07a0*/  IMAD.WIDE R14, R15, 0x4, R20 ;  /* 0x000000040f0e7825 */ /* 0x001fc800078e0214 */
[--C-:B------:R-:W-:Y:S02]  /*07b0*/  IMAD.WIDE R12, R13, 0x4, R20.reuse ;  /* 0x000000040d0c7825 */ /* 0x100fe400078e0214 */
[----:B------:R-:W2:Y:S02]  /*07c0*/  LDG.E R14, desc[UR36][R14.64] ;  /* 0x000000240e0e7981 */ /* 0x000ea4000c1e1900 */
[--C-:B------:R-:W-:Y:S02]  /*07d0*/  IMAD.WIDE R10, R11, 0x4, R20.reuse ;  /* 0x000000040b0a7825 */ /* 0x100fe400078e0214 */
[----:B------:R0:W3:Y:S02]  /*07e0*/  LDG.E R12, desc[UR36][R12.64] ;  /* 0x000000240c0c7981 */ /* 0x0000e4000c1e1900 */
[----:B------:R-:W-:Y:S02]  /*07f0*/  IMAD.WIDE R20, R25, 0x4, R20 ;  /* 0x0000000419147825 */ /* 0x000fe400078e0214 */
[----:B------:R1:W4:Y:S04]  /*0800*/  LDG.E R10, desc[UR36][R10.64] ;  /* 0x000000240a0a7981 */ /* 0x000328000c1e1900 */
[----:B------:R1:W4:Y:S01]  /*0810*/  LDG.E R20, desc[UR36][R20.64] ;  /* 0x0000002414147981 */ /* 0x000322000c1e1900 */
[----:B------:R-:W-:-:S05]  /*0820*/  IADD3 R0, PT, PT, R3, R0, RZ ;  /* 0x0000000003007210 */ /* 0x000fca0007ffe0ff */
[----:B------:R-:W-:-:S05]  /*0830*/  IMAD.SHL.U32 R0, R0, 0x4, RZ ;  /* 0x0000000400007824 */ /* 0x000fca00078e00ff */
[C---:B------:R-:W-:Y:S02]  /*0840*/  IADD3 R6, PT, PT, R0.reuse, 0x20, RZ ;  /* 0x0000002000067810 */ /* 0x040fe40007ffe0ff */
[C---:B------:R-:W-:Y:S02]  /*0850*/  IADD3 R24, PT, PT, R0.reuse, 0x60, RZ ;  /* 0x0000006000187810 */ /* 0x040fe40007ffe0ff */
[----:B------:R-:W-:Y:S02]  /*0860*/  LOP3.LUT R3, R0, 0x7c, RZ, 0xc0, !PT ;  /* 0x0000007c00037812 */ /* 0x000fe400078ec0ff */
[----:B------:R-:W-:Y:S02]  /*0870*/  LOP3.LUT R25, R6, 0x7c, RZ, 0xc0, !PT ;  /* 0x0000007c06197812 */ /* 0x000fe400078ec0ff */
[----:B------:R-:W-:Y:S02]  /*0880*/  LOP3.LUT R27, R24, 0x7c, RZ, 0xc0, !PT ;  /* 0x0000007c181b7812 */ /* 0x000fe400078ec0ff */
[----:B0-----:R-:W-:-:S02]  /*0890*/  LOP3.LUT R13, R3, 0x40, RZ, 0x3c, !PT ;  /* 0x00000040030d7812 */ /* 0x001fc400078e3cff */
[C---:B------:R-:W-:Y:S02]  /*08a0*/  IADD3 R15, PT, PT, R2.reuse, R3, RZ ;  /* 0x00000003020f7210 */ /* 0x040fe40007ffe0ff */
[C---:B-1----:R-:W-:Y:S01]  /*08b0*/  IADD3 R11, PT, PT, R2.reuse, R25, RZ ;  /* 0x00000019020b7210 */ /* 0x042fe20007ffe0ff */
[C---:B------:R-:W-:Y:S01]  /*08c0*/  IMAD.IADD R26, R2.reuse, 0x1, R27 ;  /* 0x00000001021a7824 */ /* 0x040fe200078e021b */
[----:B------:R-:W-:Y:S01]  /*08d0*/  IADD3 R24, PT, PT, R2, R13, RZ ;  /* 0x0000000d02187210 */ /* 0x000fe20007ffe0ff */
[----:B------:R-:W-:Y:S05]  /*08e0*/  WARPSYNC.ALL ;  /* 0x0000000000007948 */ /* 0x000fea0003800000 */
[C---:B------:R-:W-:Y:S01]  /*08f0*/  IMAD.IADD R29, R4.reuse, 0x1, R3 ;  /* 0x00000001041d7824 */ /* 0x040fe200078e0203 */
[C---:B------:R-:W-:Y:S01]  /*0900*/  IADD3 R28, PT, PT, R4.reuse, R25, RZ ;  /* 0x00000019041c7210 */ /* 0x040fe20007ffe0ff */
[----:B------:R-:W0:Y:S01]  /*0910*/  LDC.64 R2, c[0x0][0x380] ;  /* 0x0000e000ff027b82 */ /* 0x000e220000000a00 */
[----:B------:R-:W-:-:S02]  /*0920*/  IADD3 R25, PT, PT, R4, R13, RZ ;  /* 0x0000000d04197210 */ /* 0x000fc40007ffe0ff */
[----:B------:R-:W-:Y:S01]  /*0930*/  IADD3 R21, PT, PT, R4, R27, RZ ;  /* 0x0000001b04157210 */ /* 0x000fe20007ffe0ff */
[----:B------:R-:W-:-:S05]  /*0940*/  IMAD R0, R17, R7, R16 ;  /* 0x0000000711007224 */ /* 0x000fca00078e0210 */
[C---:B------:R-:W-:Y:S01]  /*0950*/  LEA R6, R7.reuse, R0, 0x4 ;  /* 0x0000000007067211 */ /* 0x040fe200078e20ff */
[----:B------:R-:W-:-:S04]  /*0960*/  IMAD R4, R7, 0x8, R0 ;  /* 0x0000000807047824 */ /* 0x000fc800078e0200 */
[--C-:B------:R-:W-:Y:S01]  /*0970*/  IMAD R13, R5, R4, R18.reuse ;  /* 0x00000004050d7224 */ /* 0x100fe200078e0212 */
[----:B--2---:R-:W-:Y:S04]  /*0980*/  STS [R15], R14 ;  /* 0x0000000e0f007388 */ /* 0x004fe80000000800 */
[----:B---3--:R-:W-:Y:S04]  /*0990*/  STS [R11+0x400], R12 ;  /* 0x0004000c0b007388 */ /* 0x008fe80000000800 */
[----:B----4-:R1:W-:Y:S04]  /*09a0*/  STS [R24+0x800], R10 ;  /* 0x0008000a18007388 */ /* 0x0103e80000000800 */
[----:B------:R-:W-:Y:S01]  /*09b0*/  STS [R26+0xc00], R20 ;  /* 0x000c00141a007388 */ /* 0x000fe20000000800 */
[----:B------:R-:W-:Y:S06]  /*09c0*/  BAR.SYNC.DEFER_BLOCKING 0x0 ;  /* 0x0000000000007b1d */ /* 0x000fec0000010000 */
[----:B------:R-:W2:Y:S04]  /*09d0*/  LDS R29, [R29] ;  /* 0x000000001d1d7984 */ /* 0x000ea80000000800 */
[----:B------:R-:W3:Y:S04]  /*09e0*/  LDS R27, [R28] ;  /* 0x000000001c1b7984 */ /* 0x000ee80000000800 */
[----:B------:R-:W4:Y:S04]  /*09f0*/  LDS R25, [R25] ;  /* 0x0000000019197984 */ /* 0x000f280000000800 */
[----:B------:R-:W4:Y:S01]  /*0a00*/  LDS R21, [R21] ;  /* 0x0000000015157984 */ /* 0x000f220000000800 */
[----:B-1----:R-:W-:Y:S01]  /*0a10*/  LEA R10, R7, R6, 0x3 ;  /* 0x00000006070a7211 */ /* 0x002fe200078e18ff */
[----:B------:R-:W-:-:S02]  /*0a20*/  IMAD R11, R5, R0, R18 ;  /* 0x00000000050b7224 */ /* 0x000fc400078e0212 */
[C-C-:B------:R-:W-:Y:S02]  /*0a30*/  IMAD R15, R5.reuse, R6, R18.reuse ;  /* 0x00000006050f7224 */ /* 0x140fe400078e0212 */
[----:B------:R-:W-:Y:S02]  /*0a40*/  IMAD R17, R5, R10, R18 ;  /* 0x0000000a05117224 */ /* 0x000fe400078e0212 */
[----:B0-----:R-:W-:-:S04]  /*0a50*/  IMAD.WIDE R10, R11, 0x4, R2 ;  /* 0x000000040b0a7825 */ /* 0x001fc800078e0202 */
[----:B------:R-:W-:-:S04]  /*0a60*/  IMAD.WIDE R12, R13, 0x4, R2 ;  /* 0x000000040d0c7825 */ /* 0x000fc800078e0202 */
[----:B------:R-:W-:-:S04]  /*0a70*/  IMAD.WIDE R14, R15, 0x4, R2 ;  /* 0x000000040f0e7825 */ /* 0x000fc800078e0202 */
[----:B------:R-:W-:Y:S01]  /*0a80*/  IMAD.WIDE R2, R17, 0x4, R2 ;  /* 0x0000000411027825 */ /* 0x000fe200078e0202 */
[----:B--2---:R0:W-:Y:S04]  /*0a90*/  STG.E desc[UR36][R10.64], R29 ;  /* 0x0000001d0a007986 */ /* 0x0041e8000c101924 */
[----:B---3--:R0:W-:Y:S04]  /*0aa0*/  STG.E desc[UR36][R12.64], R27 ;  /* 0x0000001b0c007986 */ /* 0x0081e8000c101924 */
[----:B----4-:R0:W-:Y:S04]  /*0ab0*/  STG.E desc[UR36][R14.64], R25 ;  /* 0x000000190e007986 */ /* 0x0101e8000c101924 */
[----:B------:R0:W-:Y:S04]  /*0ac0*/  STG.E desc[UR36][R2.64], R21 ;  /* 0x0000001502007986 */ /* 0x0001e8000c101924 */
[----:B------:R-:W2:Y:S02]  /*0ad0*/  LDG.E R0, desc[UR36][R8.64] ;  /* 0x0000002408007981 */ /* 0x000ea4000c1e1900 */
[----:B--2---:R-:W-:-:S13]  /*0ae0*/  ISETP.NE.AND P0, PT, R0, RZ, PT ;  /* 0x000000ff0000720c */ /* 0x004fda0003f05270 */
[----:B0-----:R-:W-:Y:S05]  /*0af0*/  @P0 EXIT ;  /* 0x000000000000094d */ /* 0x001fea0003800000 */
[----:B------:R0:W5:Y:S02]  /*0b00*/  LDG.E R6, desc[UR36][R8.64+0x4] ;  /* 0x0000042408067981 */ /* 0x000164000c1e1900 */
.L_x_3:
[----:B-----5:R-:W-:-:S13]  /*0b10*/  ISETP.NE.AND P0, PT, R6, 0x1, PT ;  /* 0x000000010600780c */ /* 0x020fda0003f05270 */
[----:B------:R-:W-:Y:S05]  /*0b20*/  @P0 EXIT ;  /* 0x000000000000094d */ /* 0x000fea0003800000 */
[----:B------:R-:W1:Y:S01]  /*0b30*/  LDC.64 R2, c[0x0][0x388] ;  /* 0x0000e200ff027b82 */ /* 0x000e620000000a00 */
[----:B------:R-:W-:-:S04]  /*0b40*/  IMAD R0, R19, R7, R22 ;  /* 0x0000000713007224 */ /* 0x000fc800078e0216 */
[----:B------:R-:W-:-:S03]  /*0b50*/  IMAD R11, R23, R0, R16 ;  /* 0x00000000170b7224 */ /* 0x000fc600078e0210 */
[----:B0-----:R-:W0:Y:S01]  /*0b60*/  LDC.64 R8, c[0x0][0x380] ;  /* 0x0000e000ff087b82 */ /* 0x001e220000000a00 */
[----:B-1----:R-:W-:-:S05]  /*0b70*/  IMAD.WIDE R10, R11, 0x4, R2 ;  /* 0x000000040b0a7825 */ /* 0x002fca00078e0202 */
[----:B------:R-:W2:Y:S01]  /*0b80*/  LDG.E R17, desc[UR36][R10.64] ;  /* 0x000000240a117981 */ /* 0x000ea2000c1e1900 */
[----:B------:R-:W-:Y:S01]  /*0b90*/  LEA R4, R7, R0, 0x3 ;  /* 0x0000000007047211 */ /* 0x000fe200078e18ff */
[----:B------:R-:W-:-:S04]  /*0ba0*/  IMAD R5, R22, R5, R19 ;  /* 0x0000000516057224 */ /* 0x000fc800078e0213 */
[C-C-:B------:R-:W-:Y:S02]  /*0bb0*/  IMAD R13, R23.reuse, R5, R16.reuse ;  /* 0x00000005170d7224 */ /* 0x140fe400078e0210 */
[----:B------:R-:W-:Y:S02]  /*0bc0*/  IMAD R15, R23, R4, R16 ;  /* 0x00000004170f7224 */ /* 0x000fe400078e0210 */
[----:B0-----:R-:W-:-:S04]  /*0bd0*/  IMAD.WIDE R12, R13, 0x4, R8 ;  /* 0x000000040d0c7825 */ /* 0x001fc800078e0208 */
[----:B------:R-:W-:Y:S01]  /*0be0*/  IMAD.WIDE R14, R15, 0x4, R2 ;  /* 0x000000040f0e7825 */ /* 0x000fe200078e0202 */
[----:B--2---:R0:W-:Y:S05]  /*0bf0*/  STG.E desc[UR36][R12.64], R17 ;  /* 0x000000110c007986 */ /* 0x0041ea000c101924 */
[----:B------:R-:W2:Y:S01]  /*0c00*/  LDG.E R15, desc[UR36][R14.64] ;  /* 0x000000240e0f7981 */ /* 0x000ea2000c1e1900 */
[----:B------:R-:W-:Y:S01]  /*0c10*/  IADD3 R4, PT, PT, R5, 0x8, RZ ;  /* 0x0000000805047810 */ /* 0x000fe20007ffe0ff */
[----:B------:R-:W-:-:S04]  /*0c20*/  IMAD R0, R7, 0x10, R0 ;  /* 0x0000001007007824 */ /* 0x000fc800078e0200 */
[C-C-:B------:R-:W-:Y:S02]  /*0c30*/  IMAD R11, R23.reuse, R4, R16.reuse ;  /* 0x00000004170b7224 */ /* 0x140fe400078e0210 */
[----:B------:R-:W-:Y:S02]  /*0c40*/  IMAD R19, R23, R0, R16 ;  /* 0x0000000017137224 */ /* 0x000fe400078e0210 */
[----:B------:R-:W-:-:S04]  /*0c50*/  IMAD.WIDE R10, R11, 0x4, R8 ;  /* 0x000000040b0a7825 */ /* 0x000fc800078e0208 */
[----:B------:R-:W-:Y:S01]  /*0c60*/  IMAD.WIDE R18, R19, 0x4, R2 ;  /* 0x0000000413127825 */ /* 0x000fe200078e0202 */
[----:B--2---:R-:W-:Y:S05]  /*0c70*/  STG.E desc[UR36][R10.64], R15 ;  /* 0x0000000f0a007986 */ /* 0x004fea000c101924 */
[----:B------:R-:W2:Y:S01]  /*0c80*/  LDG.E R19, desc[UR36][R18.64] ;  /* 0x0000002412137981 */ /* 0x000ea2000c1e1900 */
[----:B------:R-:W-:Y:S02]  /*0c90*/  IADD3 R4, PT, PT, R5, 0x10, RZ ;  /* 0x0000001005047810 */ /* 0x000fe40007ffe0ff */
[----:B------:R-:W-:-:S03]  /*0ca0*/  LEA R0, R7, R0, 0x3 ;  /* 0x0000000007007211 */ /* 0x000fc600078e18ff */
[C-C-:B------:R-:W-:Y:S02]  /*0cb0*/  IMAD R7, R23.reuse, R4, R16.reuse ;  /* 0x0000000417077224 */ /* 0x140fe400078e0210 */
[----:B0-----:R-:W-:Y:S02]  /*0cc0*/  IMAD R13, R23, R0, R16 ;  /* 0x00000000170d7224 */ /* 0x001fe400078e0210 */
[----:B------:R-:W-:-:S04]  /*0cd0*/  IMAD.WIDE R6, R7, 0x4, R8 ;  /* 0x0000000407067825 */ /* 0x000fc800078e0208 */
[----:B------:R-:W-:Y:S01]  /*0ce0*/  IMAD.WIDE R2, R13, 0x4, R2 ;  /* 0x000000040d027825 */ /* 0x000fe200078e0202 */
[----:B--2---:R-:W-:Y:S05]  /*0cf0*/  STG.E desc[UR36][R6.64], R19 ;  /* 0x0000001306007986 */ /* 0x004fea000c101924 */
[----:B------:R-:W2:Y:S01]  /*0d00*/  LDG.E R3, desc[UR36][R2.64] ;  /* 0x0000002402037981 */ /* 0x000ea2000c1e1900 */
[----:B------:R-:W-:-:S05]  /*0d10*/  IADD3 R5, PT, PT, R5, 0x18, RZ ;  /* 0x0000001805057810 */ /* 0x000fca0007ffe0ff */
[----:B------:R-:W-:-:S04]  /*0d20*/  IMAD R5, R23, R5, R16 ;  /* 0x0000000517057224 */ /* 0x000fc800078e0210 */
[----:B------:R-:W-:-:S05]  /*0d30*/  IMAD.WIDE R8, R5, 0x4, R8 ;  /* 0x0000000405087825 */ /* 0x000fca00078e0208 */
[----:B--2---:R-:W-:Y:S01]  /*0d40*/  STG.E desc[UR36][R8.64], R3 ;  /* 0x0000000308007986 */ /* 0x004fe2000c101924 */
[----:B------:R-:W-:Y:S05]  /*0d50*/  EXIT ;  /* 0x000000000000794d */ /* 0x000fea0003800000 */
.L_x_4:
[----:B------:R-:W-:-:S00]  /*0d60*/  BRA `(.L_x_4) ;  /* 0xfffffffc00fc7947 */ /* 0x000fc0000383ffff */
[----:B------:R-:W-:-:S00]  /*0d70*/  NOP ;  /* 0x0000000000007918 */ /* 0x000fc00000000000 */
        /* <DEDUP_REMOVED lines=8> */
.L_x_10:


//--------------------- .text._Z24transposeNoBankConflictsPfPKf --------------------------
	.section	.text._Z24transposeNoBankConflictsPfPKf,"ax",@progbits
	.align	128
        .global         _Z24transposeNoBankConflictsPfPKf
        .type           _Z24transposeNoBankConflictsPfPKf,@function
        .size           _Z24transposeNoBankConflictsPfPKf,(.L_x_11 - _Z24transposeNoBankConflictsPfPKf)
        .other          _Z24transposeNoBankConflictsPfPKf,@"STO_CUDA_ENTRY STV_DEFAULT"
_Z24transposeNoBankConflictsPfPKf:
.text._Z24transposeNoBankConflictsPfPKf:
[----:B------:R-:W-:Y:S01]  /*0000*/  LDC R1, c[0x0][0x37c] ;  /* 0x0000df00ff017b82 */ /* 0x000fe20000000800 */
[----:B------:R-:W0:Y:S07]  /*0010*/  S2R R6, SR_CTAID.X ;  /* 0x0000000000067919 */ /* 0x000e2e0000002500 */
[----:B------:R-:W1:Y:S01]  /*0020*/  LDC R4, c[0x0][0x370] ;  /* 0x0000dc00ff047b82 */ /* 0x000e620000000800 */
[----:B------:R-:W2:Y:S01]  /*0030*/  LDCU.64 UR6, c[0x0][0x358] ;  /* 0x00006b00ff0677ac */ /* 0x000ea20008000a00 */
[----:B------:R-:W0:Y:S01]  /*0040*/  S2R R5, SR_TID.X ;  /* 0x0000000000057919 */ /* 0x000e220000002100 */
[----:B------:R-:W3:Y:S05]  /*0050*/  S2R R0, SR_CTAID.Y ;  /* 0x0000000000007919 */ /* 0x000eea0000002600 */
[----:B------:R-:W4:Y:S01]  /*0060*/  LDC.64 R2, c[0x0][0x388] ;  /* 0x0000e200ff027b82 */ /* 0x000f220000000a00 */
[----:B------:R-:W3:Y:S01]  /*0070*/  S2R R7, SR_TID.Y ;  /* 0x0000000000077919 */ /* 0x000ee20000002200 */
[----:B-1----:R-:W-:-:S02]  /*0080*/  SHF.L.U32 R8, R4, 0x5, RZ ;  /* 0x0000000504087819 */ /* 0x002fc400000006ff */
[----:B0-----:R-:W-:Y:S02]  /*0090*/  LEA R9, R6, R5, 0x5 ;  /* 0x0000000506097211 */ /* 0x001fe400078e28ff */
[----:B---3--:R-:W-:-:S05]  /*00a0*/  LEA R10, R0, R7, 0x5 ;  /* 0x00000007000a7211 */ /* 0x008fca00078e28ff */
[----:B------:R-:W-:-:S04]  /*00b0*/  IMAD R9, R10, R8, R9 ;  /* 0x000000080a097224 */ /* 0x000fc800078e0209 */
[--C-:B----4-:R-:W-:Y:S01]  /*00c0*/  IMAD.WIDE R10, R9, 0x4, R2.reuse ;  /* 0x00000004090a7825 */ /* 0x110fe200078e0202 */
[CC--:B------:R-:W-:Y:S02]  /*00d0*/  LEA R15, R4.reuse, R9.reuse, 0x9 ;  /* 0x00000009040f7211 */ /* 0x0c0fe400078e48ff */
[C---:B------:R-:W-:Y:S02]  /*00e0*/  LEA R13, R4.reuse, R9, 0x8 ;  /* 0x00000009040d7211 */ /* 0x040fe400078e40ff */
[----:B------:R-:W-:Y:S01]  /*00f0*/  LEA R17, R4, R15, 0x8 ;  /* 0x0000000f04117211 */ /* 0x000fe200078e40ff */
[--C-:B------:R-:W-:Y:S01]  /*0100*/  IMAD.WIDE R14, R15, 0x4, R2.reuse ;  /* 0x000000040f0e7825 */ /* 0x100fe200078e0202 */
[----:B--2---:R-:W2:Y:S03]  /*0110*/  LDG.E R10, desc[UR6][R10.64] ;  /* 0x000000060a0a7981 */ /* 0x004ea6000c1e1900 */
[----:B------:R-:W-:-:S02]  /*0120*/  IMAD.WIDE R12, R13, 0x4, R2 ;  /* 0x000000040d0c7825 */ /* 0x000fc400078e0202 */
[----:B------:R-:W3:Y:S02]  /*0130*/  LDG.E R14, desc[UR6][R14.64] ;  /* 0x000000060e0e7981 */ /* 0x000ee4000c1e1900 */
[----:B------:R-:W-:Y:S02]  /*0140*/  IMAD.WIDE R2, R17, 0x4, R2 ;  /* 0x0000000411027825 */ /* 0x000fe400078e0202 */
[----:B------:R-:W4:Y:S04]  /*0150*/  LDG.E R12, desc[UR6][R12.64] ;  /* 0x000000060c0c7981 */ /* 0x000f28000c1e1900 */
[----:B------:R0:W5:Y:S01]  /*0160*/  LDG.E R18, desc[UR6][R2.64] ;  /* 0x0000000602127981 */ /* 0x000162000c1e1900 */
[----:B------:R-:W1:Y:S01]  /*0170*/  S2UR UR5, SR_CgaCtaId ;  /* 0x00000000000579c3 */ /* 0x000e620000008800 */
[----:B------:R-:W-:-:S07]  /*0180*/  UMOV UR4, 0x400 ;  /* 0x0000040000047882 */ /* 0x000fce0000000000 */
[----:B0-----:R-:W0:Y:S01]  /*0190*/  LDC.64 R2, c[0x0][0x380] ;  /* 0x0000e000ff027b82 */ /* 0x001e220000000a00 */
[----:B-1----:R-:W-:-:S06]  /*01a0*/  ULEA UR4, UR5, UR4, 0x18 ;  /* 0x0000000405047291 */ /* 0x002fcc000f8ec0ff */
[----:B------:R-:W-:-:S05]  /*01b0*/  LEA R16, R5, UR4, 0x2 ;  /* 0x0000000405107c11 */ /* 0x000fca000f8e10ff */
[----:B------:R-:W-:Y:S01]  /*01c0*/  IMAD R9, R7, 0x84, R16 ;  /* 0x0000008407097824 */ /* 0x000fe200078e0210 */
[----:B------:R-:W-:-:S04]  /*01d0*/  LEA R16, R5, R16, 0x7 ;  /* 0x0000001005107211 */ /* 0x000fc800078e38ff */
[----:B------:R-:W-:Y:S02]  /*01e0*/  LEA R16, R7, R16, 0x2 ;  /* 0x0000001007107211 */ /* 0x000fe400078e10ff */
[----:B------:R-:W-:Y:S02]  /*01f0*/  LEA R5, R0, R5, 0x5 ;  /* 0x0000000500057211 */ /* 0x000fe400078e28ff */
[----:B------:R-:W-:-:S05]  /*0200*/  LEA R6, R6, R7, 0x5 ;  /* 0x0000000706067211 */ /* 0x000fca00078e28ff */
[----:B------:R-:W-:-:S05]  /*0210*/  IMAD R5, R8, R6, R5 ;  /* 0x0000000608057224 */ /* 0x000fca00078e0205 */
[CC--:B------:R-:W-:Y:S02]  /*0220*/  LEA R17, R4.reuse, R5.reuse, 0x9 ;  /* 0x0000000504117211 */ /* 0x0c0fe400078e48ff */
[C---:B------:R-:W-:Y:S02]  /*0230*/  LEA R7, R4.reuse, R5, 0x8 ;  /* 0x0000000504077211 */ /* 0x040fe400078e40ff */
[----:B------:R-:W-:Y:S01]  /*0240*/  LEA R21, R4, R17, 0x8 ;  /* 0x0000001104157211 */ /* 0x000fe200078e40ff */
[----:B0-----:R-:W-:-:S04]  /*0250*/  IMAD.WIDE R4, R5, 0x4, R2 ;  /* 0x0000000405047825 */ /* 0x001fc800078e0202 */
[--C-:B------:R-:W-:Y:S01]  /*0260*/  IMAD.WIDE R6, R7, 0x4, R2.reuse ;  /* 0x0000000407067825 */ /* 0x100fe200078e0202 */
[----:B--2---:R-:W-:Y:S04]  /*0270*/  STS [R9], R10 ;  /* 0x0000000a09007388 */ /* 0x004fe80000000800 */
[----:B---3--:R-:W-:Y:S04]  /*0280*/  STS [R9+0x840], R14 ;  /* 0x0008400e09007388 */ /* 0x008fe80000000800 */
[----:B----4-:R-:W-:Y:S04]  /*0290*/  STS [R9+0x420], R12 ;  /* 0x0004200c09007388 */ /* 0x010fe80000000800 */
[----:B-----5:R0:W-:Y:S01]  /*02a0*/  STS [R9+0xc60], R18 ;  /* 0x000c601209007388 */ /* 0x0201e20000000800 */
[----:B------:R-:W-:Y:S06]  /*02b0*/  BAR.SYNC.DEFER_BLOCKING 0x0 ;  /* 0x0000000000007b1d */ /* 0x000fec0000010000 */
[----:B------:R-:W1:Y:S04]  /*02c0*/  LDS R11, [R16] ;  /* 0x00000000100b7984 */ /* 0x000e680000000800 */
[----:B------:R-:W2:Y:S04]  /*02d0*/  LDS R13, [R16+0x20] ;  /* 0x00002000100d7984 */ /* 0x000ea80000000800 */
[----:B------:R-:W3:Y:S04]  /*02e0*/  LDS R15, [R16+0x40] ;  /* 0x00004000100f7984 */ /* 0x000ee80000000800 */
[----:B------:R-:W4:Y:S01]  /*02f0*/  LDS R19, [R16+0x60] ;  /* 0x0000600010137984 */ /* 0x000f220000000800 */
[----:B0-----:R-:W-:-:S04]  /*0300*/  IMAD.WIDE R8, R17, 0x4, R2 ;  /* 0x0000000411087825 */ /* 0x001fc800078e0202 */
[----:B------:R-:W-:Y:S01]  /*0310*/  IMAD.WIDE R2, R21, 0x4, R2 ;  /* 0x0000000415027825 */ /* 0x000fe200078e0202 */
[----:B-1----:R-:W-:Y:S04]  /*0320*/  STG.E desc[UR6][R4.64], R11 ;  /* 0x0000000b04007986 */ /* 0x002fe8000c101906 */
[----:B--2---:R-:W-:Y:S04]  /*0330*/  STG.E desc[UR6][R6.64], R13 ;  /* 0x0000000d06007986 */ /* 0x004fe8000c101906 */
[----:B---3--:R-:W-:Y:S04]  /*0340*/  STG.E desc[UR6][R8.64], R15 ;  /* 0x0000000f08007986 */ /* 0x008fe8000c101906 */
[----:B----4-:R-:W-:Y:S01]  /*0350*/  STG.E desc[UR6][R2.64], R19 ;  /* 0x0000001302007986 */ /* 0x010fe2000c101906 */
[----:B------:R-:W-:Y:S05]  /*0360*/  EXIT ;  /* 0x000000000000794d */ /* 0x000fea0003800000 */
.L_x_5:
        /* <DEDUP_REMOVED lines=9> */
.L_x_11:


//--------------------- .text._Z18transposeCoalescedPfPKf --------------------------
	.section	.text._Z18transposeCoalescedPfPKf,"ax",@progbits
	.align	128
        .global         _Z18transposeCoalescedPfPKf
        .type           _Z18transposeCoalescedPfPKf,@function
        .size           _Z18transposeCoalescedPfPKf,(.L_x_12 - _Z18transposeCoalescedPfPKf)
        .other          _Z18transposeCoalescedPfPKf,@"STO_CUDA_ENTRY STV_DEFAULT"
_Z18transposeCoalescedPfPKf:
.text._Z18transposeCoalescedPfPKf:
        /* <DEDUP_REMOVED lines=27> */
[----:B------:R-:W-:-:S04]  /*01b0*/  LEA R16, R5, UR4, 0x2 ;  /* 0x0000000405107c11 */ /* 0x000fc8000f8e10ff */
[----:B------:R-:W-:Y:S01]  /*01c0*/  LEA R9, R7, R16, 0x7 ;  /* 0x0000001007097211 */ /* 0x000fe200078e38ff */
[----:B------:R-:W-:-:S05]  /*01d0*/  IMAD R16, R5, 0x7c, R16 ;  /* 0x0000007c05107824 */ /* 0x000fca00078e0210 */
        /* <DEDUP_REMOVED lines=25> */
.L_x_6:
        /* <DEDUP_REMOVED lines=9> */
.L_x_12:


//--------------------- .text._Z14transposeNaivePfPKf --------------------------
	.section	.text._Z14transposeNaivePfPKf,"ax",@progbits
	.align	128
        .global         _Z14transposeNaivePfPKf
        .type           _Z14transposeNaivePfPKf,@function
        .size           _Z14transposeNaivePfPKf,(.L_x_13 - _Z14transposeNaivePfPKf)
        .other          _Z14transposeNaivePfPKf,@"STO_CUDA_ENTRY STV_DEFAULT"
_Z14transposeNaivePfPKf:
.text._Z14transposeNaivePfPKf:
[----:B------:R-:W-:Y:S01]  /*0000*/  LDC R1, c[0x0][0x37c] ;  /* 0x0000df00ff017b82 */ /* 0x000fe20000000800 */
[----:B------:R-:W0:Y:S07]  /*0010*/  S2R R0, SR_CTAID.X ;  /* 0x0000000000007919 */ /* 0x000e2e0000002500 */
[----:B------:R-:W1:Y:S01]  /*0020*/  LDC R12, c[0x0][0x370] ;  /* 0x0000dc00ff0c7b82 */ /* 0x000e620000000800 */
[----:B------:R-:W2:Y:S01]  /*0030*/  LDCU.64 UR4, c[0x0][0x358] ;  /* 0x00006b00ff0477ac */ /* 0x000ea20008000a00 */
[----:B------:R-:W0:Y:S01]  /*0040*/  S2R R5, SR_TID.X ;  /* 0x0000000000057919 */ /* 0x000e220000002100 */
[----:B------:R-:W3:Y:S05]  /*0050*/  S2R R9, SR_CTAID.Y ;  /* 0x0000000000097919 */ /* 0x000eea0000002600 */
[----:B------:R-:W4:Y:S01]  /*0060*/  LDC.64 R2, c[0x0][0x388] ;  /* 0x0000e200ff027b82 */ /* 0x000f220000000a00 */
[----:B------:R-:W3:Y:S07]  /*0070*/  S2R R4, SR_TID.Y ;  /* 0x0000000000047919 */ /* 0x000eee0000002200 */
[----:B------:R-:W5:Y:S01]  /*0080*/  LDC.64 R6, c[0x0][0x380] ;  /* 0x0000e000ff067b82 */ /* 0x000f620000000a00 */
[----:B-1----:R-:W-:-:S02]  /*0090*/  SHF.L.U32 R8, R12, 0x5, RZ ;  /* 0x000000050c087819 */ /* 0x002fc400000006ff */
[----:B0-----:R-:W-:Y:S02]  /*00a0*/  LEA R0, R0, R5, 0x5 ;  /* 0x0000000500007211 */ /* 0x001fe400078e28ff */
[----:B---3--:R-:W-:-:S05]  /*00b0*/  LEA R9, R9, R4, 0x5 ;  /* 0x0000000409097211 */ /* 0x008fca00078e28ff */
[----:B------:R-:W-:-:S04]  /*00c0*/  IMAD R11, R9, R8, R0 ;  /* 0x00000008090b7224 */ /* 0x000fc800078e0200 */
[----:B----4-:R-:W-:-:S06]  /*00d0*/  IMAD.WIDE R4, R11, 0x4, R2 ;  /* 0x000000040b047825 */ /* 0x010fcc00078e0202 */
[----:B--2---:R-:W2:Y:S01]  /*00e0*/  LDG.E R5, desc[UR4][R4.64] ;  /* 0x0000000404057981 */ /* 0x004ea2000c1e1900 */
[----:B------:R-:W-:Y:S01]  /*00f0*/  IMAD R9, R0, R8, R9 ;  /* 0x0000000800097224 */ /* 0x000fe200078e0209 */
[----:B------:R-:W-:-:S03]  /*0100*/  LEA R13, R12, R11, 0x8 ;  /* 0x0000000b0c0d7211 */ /* 0x000fc600078e40ff */
[----:B-----5:R-:W-:-:S04]  /*0110*/  IMAD.WIDE R6, R9, 0x4, R6 ;  /* 0x0000000409067825 */ /* 0x020fc800078e0206 */
[----:B------:R-:W-:Y:S01]  /*0120*/  IMAD.WIDE R8, R13, 0x4, R2 ;  /* 0x000000040d087825 */ /* 0x000fe200078e0202 */
[----:B--2---:R-:W-:Y:S05]  /*0130*/  STG.E desc[UR4][R6.64], R5 ;  /* 0x0000000506007986 */ /* 0x004fea000c101904 */
[----:B------:R-:W2:Y:S01]  /*0140*/  LDG.E R9, desc[UR4][R8.64] ;  /* 0x0000000408097981 */ /* 0x000ea2000c1e1900 */
[----:B------:R-:W-:-:S05]  /*0150*/  LEA R13, R12, R11, 0x9 ;  /* 0x0000000b0c0d7211 */ /* 0x000fca00078e48ff */
[--C-:B------:R-:W-:Y:S01]  /*0160*/  IMAD.WIDE R10, R13, 0x4, R2.reuse ;  /* 0x000000040d0a7825 */ /* 0x100fe200078e0202 */
[----:B------:R-:W-:Y:S01]  /*0170*/  LEA R13, R12, R13, 0x8 ;  /* 0x0000000d0c0d7211 */ /* 0x000fe200078e40ff */
[----:B--2---:R-:W-:Y:S04]  /*0180*/  STG.E desc[UR4][R6.64+0x20], R9 ;  /* 0x0000200906007986 */ /* 0x004fe8000c101904 */
[----:B------:R-:W2:Y:S01]  /*0190*/  LDG.E R11, desc[UR4][R10.64] ;  /* 0x000000040a0b7981 */ /* 0x000ea2000c1e1900 */
[----:B------:R-:W-:-:S03]  /*01a0*/  IMAD.WIDE R2, R13, 0x4, R2 ;  /* 0x000000040d027825 */ /* 0x000fc600078e0202 */
[----:B--2---:R-:W-:Y:S04]  /*01b0*/  STG.E desc[UR4][R6.64+0x40], R11 ;  /* 0x0000400b06007986 */ /* 0x004fe8000c101904 */
[----:B------:R-:W2:Y:S04]  /*01c0*/  LDG.E R3, desc[UR4][R2.64] ;  /* 0x0000000402037981 */ /* 0x000ea8000c1e1900 */
[----:B--2---:R-:W-:Y:S01]  /*01d0*/  STG.E desc[UR4][R6.64+0x60], R3 ;  /* 0x0000600306007986 */ /* 0x004fe2000c101904 */
[----:B------:R-:W-:Y:S05]  /*01e0*/  EXIT ;  /* 0x000000000000794d */ /* 0x000fea0003800000 */
.L_x_7:
        /* <DEDUP_REMOVED lines=9> */
.L_x_13:


//--------------------- .text._Z13copySharedMemPfPKf --------------------------
	.section	.text._Z13copySharedMemPfPKf,"ax",@progbits
	.align	128
        .global         _Z13copySharedMemPfPKf
        .type           _Z13copySharedMemPfPKf,@function
        .size           _Z13copySharedMemPfPKf,(.L_x_14 - _Z13copySharedMemPfPKf)
        .other          _Z13copySharedMemPfPKf,@"STO_CUDA_ENTRY STV_DEFAULT"
_Z13copySharedMemPfPKf:
.text._Z13copySharedMemPfPKf:
[----:B------:R-:W-:Y:S01]  /*0000*/  LDC R1, c[0x0][0x37c] ;  /* 0x0000df00ff017b82 */ /* 0x000fe20000000800 */
[----:B------:R-:W0:Y:S07]  /*0010*/  S2R R0, SR_CTAID.Y ;  /* 0x0000000000007919 */ /* 0x000e2e0000002600 */
[----:B------:R-:W1:Y:S01]  /*0020*/  LDC R6, c[0x0][0x370] ;  /* 0x0000dc00ff067b82 */ /* 0x000e620000000800 */
[----:B------:R-:W2:Y:S01]  /*0030*/  LDCU.64 UR6, c[0x0][0x358] ;  /* 0x00006b00ff0677ac */ /* 0x000ea20008000a00 */
[----:B------:R-:W0:Y:S01]  /*0040*/  S2R R12, SR_TID.Y ;  /* 0x00000000000c7919 */ /* 0x000e220000002200 */
[----:B------:R-:W3:Y:S05]  /*0050*/  S2R R2, SR_CTAID.X ;  /* 0x0000000000027919 */ /* 0x000eea0000002500 */
[----:B------:R-:W4:Y:S01]  /*0060*/  LDC.64 R4, c[0x0][0x388] ;  /* 0x0000e200ff047b82 */ /* 0x000f220000000a00 */
[----:B------:R-:W3:Y:S01]  /*0070*/  S2R R15, SR_TID.X ;  /* 0x00000000000f7919 */ /* 0x000ee20000002100 */
[----:B0-----:R-:W-:-:S05]  /*0080*/  LEA R0, R0, R12, 0x5 ;  /* 0x0000000c00007211 */ /* 0x001fca00078e28ff */
[----:B-1----:R-:W-:Y:S01]  /*0090*/  IMAD R3, R0, R6, RZ ;  /* 0x0000000600037224 */ /* 0x002fe200078e02ff */
[----:B---3--:R-:W-:-:S04]  /*00a0*/  LEA R0, R2, R15, 0x5 ;  /* 0x0000000f02007211 */ /* 0x008fc800078e28ff */
[----:B------:R-:W-:-:S04]  /*00b0*/  LEA R13, R3, R0, 0x5 ;  /* 0x00000000030d7211 */ /* 0x000fc800078e28ff */
[CC--:B------:R-:W-:Y:S02]  /*00c0*/  LEA R2, R6.reuse, R13.reuse, 0x9 ;  /* 0x0000000d06027211 */ /* 0x0c0fe400078e48ff */
[C---:B------:R-:W-:Y:S02]  /*00d0*/  LEA R3, R6.reuse, R13, 0x8 ;  /* 0x0000000d06037211 */ /* 0x040fe400078e40ff */
[----:B------:R-:W-:Y:S01]  /*00e0*/  LEA R0, R6, R2, 0x8 ;  /* 0x0000000206007211 */ /* 0x000fe200078e40ff */
[----:B----4-:R-:W-:-:S04]  /*00f0*/  IMAD.WIDE R6, R13, 0x4, R4 ;  /* 0x000000040d067825 */ /* 0x010fc800078e0204 */
[--C-:B------:R-:W-:Y:S02]  /*0100*/  IMAD.WIDE R8, R3, 0x4, R4.reuse ;  /* 0x0000000403087825 */ /* 0x100fe400078e0204 */
[----:B--2---:R-:W2:Y:S02]  /*0110*/  LDG.E R6, desc[UR6][R6.64] ;  /* 0x0000000606067981 */ /* 0x004ea4000c1e1900 */
[--C-:B------:R-:W-:Y:S02]  /*0120*/  IMAD.WIDE R10, R2, 0x4, R4.reuse ;  /* 0x00000004020a7825 */ /* 0x100fe400078e0204 */
[----:B------:R0:W3:Y:S02]  /*0130*/  LDG.E R14, desc[UR6][R8.64] ;  /* 0x00000006080e7981 */ /* 0x0000e4000c1e1900 */
[----:B------:R-:W-:Y:S02]  /*0140*/  IMAD.WIDE R4, R0, 0x4, R4 ;  /* 0x0000000400047825 */ /* 0x000fe400078e0204 */
[----:B------:R-:W4:Y:S04]  /*0150*/  LDG.E R10, desc[UR6][R10.64] ;  /* 0x000000060a0a7981 */ /* 0x000f28000c1e1900 */
[----:B------:R1:W5:Y:S01]  /*0160*/  LDG.E R16, desc[UR6][R4.64] ;  /* 0x0000000604107981 */ /* 0x000362000c1e1900 */
[----:B------:R-:W1:Y:S01]  /*0170*/  S2UR UR5, SR_CgaCtaId ;  /* 0x00000000000579c3 */ /* 0x000e620000008800 */
[----:B------:R-:W-:Y:S01]  /*0180*/  UMOV UR4, 0x400 ;  /* 0x0000040000047882 */ /* 0x000fe20000000000 */
[----:B------:R-:W-:-:S06]  /*0190*/  LEA R12, R12, R15, 0x5 ;  /* 0x0000000f0c0c7211 */ /* 0x000fcc00078e28ff */
[----:B0-----:R-:W0:Y:S01]  /*01a0*/  LDC.64 R8, c[0x0][0x380] ;  /* 0x0000e000ff087b82 */ /* 0x001e220000000a00 */
[----:B-1----:R-:W-:-:S06]  /*01b0*/  ULEA UR4, UR5, UR4, 0x18 ;  /* 0x0000000405047291 */ /* 0x002fcc000f8ec0ff */
[----:B------:R-:W-:Y:S01]  /*01c0*/  LEA R15, R12, UR4, 0x2 ;  /* 0x000000040c0f7c11 */ /* 0x000fe2000f8e10ff */
[----:B0-----:R-:W-:-:S04]  /*01d0*/  IMAD.WIDE R4, R13, 0x4, R8 ;  /* 0x000000040d047825 */ /* 0x001fc800078e0208 */
[----:B--2---:R0:W-:Y:S04]  /*01e0*/  STS [R15], R6 ;  /* 0x000000060f007388 */ /* 0x0041e80000000800 */
[----:B---3--:R-:W-:Y:S04]  /*01f0*/  STS [R15+0x400], R14 ;  /* 0x0004000e0f007388 */ /* 0x008fe80000000800 */
[----:B----4-:R-:W-:Y:S04]  /*0200*/  STS [R15+0x800], R10 ;  /* 0x0008000a0f007388 */ /* 0x010fe80000000800 */
[----:B-----5:R-:W-:Y:S01]  /*0210*/  STS [R15+0xc00], R16 ;  /* 0x000c00100f007388 */ /* 0x020fe20000000800 */
[----:B------:R-:W-:Y:S06]  /*0220*/  BAR.SYNC.DEFER_BLOCKING 0x0 ;  /* 0x0000000000007b1d */ /* 0x000fec0000010000 */
[----:B------:R-:W1:Y:S04]  /*0230*/  LDS R11, [R15] ;  /* 0x000000000f0b7984 */ /* 0x000e680000000800 */
[----:B------:R-:W2:Y:S04]  /*0240*/  LDS R17, [R15+0x400] ;  /* 0x000400000f117984 */ /* 0x000ea80000000800 */
[----:B------:R-:W3:Y:S04]  /*0250*/  LDS R19, [R15+0x800] ;  /* 0x000800000f137984 */ /* 0x000ee80000000800 */
[----:B------:R-:W4:Y:S01]  /*0260*/  LDS R21, [R15+0xc00] ;  /* 0x000c00000f157984 */ /* 0x000f220000000800 */
[----:B0-----:R-:W-:-:S04]  /*0270*/  IMAD.WIDE R6, R3, 0x4, R8 ;  /* 0x0000000403067825 */ /* 0x001fc800078e0208 */
[----:B------:R-:W-:-:S04]  /*0280*/  IMAD.WIDE R2, R2, 0x4, R8 ;  /* 0x0000000402027825 */ /* 0x000fc800078e0208 */
[----:B------:R-:W-:Y:S01]  /*0290*/  IMAD.WIDE R8, R0, 0x4, R8 ;  /* 0x0000000400087825 */ /* 0x000fe200078e0208 */
[----:B-1----:R-:W-:Y:S04]  /*02a0*/  STG.E desc[UR6][R4.64], R11 ;  /* 0x0000000b04007986 */ /* 0x002fe8000c101906 */
[----:B--2---:R-:W-:Y:S04]  /*02b0*/  STG.E desc[UR6][R6.64], R17 ;  /* 0x0000001106007986 */ /* 0x004fe8000c101906 */
[----:B---3--:R-:W-:Y:S04]  /*02c0*/  STG.E desc[UR6][R2.64], R19 ;  /* 0x0000001302007986 */ /* 0x008fe8000c101906 */
[----:B----4-:R-:W-:Y:S01]  /*02d0*/  STG.E desc[UR6][R8.64], R21 ;  /* 0x0000001508007986 */ /* 0x010fe2000c101906 */
[----:B------:R-:W-:Y:S05]  /*02e0*/  EXIT ;  /* 0x000000000000794d */ /* 0x000fea0003800000 */
.L_x_8:
        /* <DEDUP_REMOVED lines=9> */
.L_x_14:


//--------------------- .text._Z4copyPfPKf        --------------------------
	.section	.text._Z4copyPfPKf,"ax",@progbits
	.align	128
        .global         _Z4copyPfPKf
        .type           _Z4copyPfPKf,@function
        .size           _Z4copyPfPKf,(.L_x_15 - _Z4copyPfPKf)
        .other          _Z4copyPfPKf,@"STO_CUDA_ENTRY STV_DEFAULT"
_Z4copyPfPKf:
.text._Z4copyPfPKf:
        /* <DEDUP_REMOVED lines=11> */
[----:B------:R-:W-:Y:S02]  /*00b0*/  LEA R13, R5, R0, 0x5 ;  /* 0x00000000050d7211 */ /* 0x000fe400078e28ff */
[----:B------:R-:W0:Y:S03]  /*00c0*/  LDC.64 R4, c[0x0][0x380] ;  /* 0x0000e000ff047b82 */ /* 0x000e260000000a00 */
[----:B----4-:R-:W-:-:S05]  /*00d0*/  IMAD.WIDE R6, R13, 0x4, R2 ;  /* 0x000000040d067825 */ /* 0x010fca00078e0202 */
[----:B--2---:R-:W2:Y:S01]  /*00e0*/  LDG.E R17, desc[UR4][R6.64] ;  /* 0x0000000406117981 */ /* 0x004ea2000c1e1900 */
[----:B------:R-:W-:-:S05]  /*00f0*/  LEA R15, R16, R13, 0x8 ;  /* 0x0000000d100f7211 */ /* 0x000fca00078e40ff */
[----:B------:R-:W-:-:S04]  /*0100*/  IMAD.WIDE R10, R15, 0x4, R2 ;  /* 0x000000040f0a7825 */ /* 0x000fc800078e0202 */
[----:B0-----:R-:W-:-:S05]  /*0110*/  IMAD.WIDE R8, R13, 0x4, R4 ;  /* 0x000000040d087825 */ /* 0x001fca00078e0204 */
[----:B--2---:R-:W-:Y:S04]  /*0120*/  STG.E desc[UR4][R8.64], R17 ;  /* 0x0000001108007986 */ /* 0x004fe8000c101904 */
[----:B------:R-:W2:Y:S01]  /*0130*/  LDG.E R11, desc[UR4][R10.64] ;  /* 0x000000040a0b7981 */ /* 0x000ea2000c1e1900 */
[----:B------:R-:W-:Y:S01]  /*0140*/  LEA R19, R16, R13, 0x9 ;  /* 0x0000000d10137211 */ /* 0x000fe200078e48ff */
[----:B------:R-:W-:-:S04]  /*0150*/  IMAD.WIDE R12, R15, 0x4, R4 ;  /* 0x000000040f0c7825 */ /* 0x000fc800078e0204 */
[C---:B------:R-:W-:Y:S01]  /*0160*/  IMAD.WIDE R14, R19.reuse, 0x4, R2 ;  /* 0x00000004130e7825 */ /* 0x040fe200078e0202 */
[----:B------:R-:W-:Y:S01]  /*0170*/  LEA R21, R16, R19, 0x8 ;  /* 0x0000001310157211 */ /* 0x000fe200078e40ff */
[----:B--2---:R-:W-:Y:S04]  /*0180*/  STG.E desc[UR4][R12.64], R11 ;  /* 0x0000000b0c007986 */ /* 0x004fe8000c101904 */
[----:B------:R-:W2:Y:S01]  /*0190*/  LDG.E R15, desc[UR4][R14.64] ;  /* 0x000000040e0f7981 */ /* 0x000ea2000c1e1900 */
[----:B------:R-:W-:-:S04]  /*01a0*/  IMAD.WIDE R6, R19, 0x4, R4 ;  /* 0x0000000413067825 */ /* 0x000fc800078e0204 */
[C---:B------:R-:W-:Y:S01]  /*01b0*/  IMAD.WIDE R2, R21.reuse, 0x4, R2 ;  /* 0x0000000415027825 */ /* 0x040fe200078e0202 */
[----:B--2---:R-:W-:Y:S05]  /*01c0*/  STG.E desc[UR4][R6.64], R15 ;  /* 0x0000000f06007986 */ /* 0x004fea000c101904 */
[----:B------:R-:W2:Y:S01]  /*01d0*/  LDG.E R3, desc[UR4][R2.64] ;  /* 0x0000000402037981 */ /* 0x000ea2000c1e1900 */
[----:B------:R-:W-:-:S05]  /*01e0*/  IMAD.WIDE R4, R21, 0x4, R4 ;  /* 0x0000000415047825 */ /* 0x000fca00078e0204 */
[----:B--2---:R-:W-:Y:S01]  /*01f0*/  STG.E desc[UR4][R4.64], R3 ;  /* 0x0000000304007986 */ /* 0x004fe2000c101904 */
[----:B------:R-:W-:Y:S05]  /*0200*/  EXIT ;  /* 0x000000000000794d */ /* 0x000fea0003800000 */
.L_x_9:
        /* <DEDUP_REMOVED lines=15> */
.L_x_15:


//--------------------- .nv.global.init           --------------------------
	.section	.nv.global.init,"aw",@progbits
.nv.global.init:
	.type		$str,@object
	.size		$str,($str$1 - $str)
$str:
        /*0000*/ 	.byte	0x74, 0x68, 0x72, 0x65, 0x61, 0x64, 0x49, 0x64, 0x78, 0x2e, 0x7a, 0x3d, 0x3d, 0x30, 0x00
	.type		$str$1,@object
	.size		$str$1,(__unnamed_1 - $str$1)
$str$1:
        /*000f*/ 	.byte	0x2f, 0x74, 0x6d, 0x70, 0x2f, 0x73, 0x61, 0x73, 0x73, 0x5f, 0x63, 0x75, 0x5f, 0x37, 0x77, 0x70
        /*001f*/ 	.byte	0x38, 0x35, 0x5f, 0x75, 0x37, 0x2f, 0x6b, 0x2e, 0x63, 0x75, 0x00
	.type		__unnamed_1,@object
	.size		__unnamed_1,(.L_0 - __unnamed_1)
__unnamed_1:
        /*002a*/ 	.byte	0x76, 0x6f, 0x69, 0x64, 0x20, 0x74, 0x72, 0x61, 0x6e, 0x73, 0x70, 0x6f, 0x73, 0x65, 0x49, 0x6e
        /*003a*/ 	.byte	0x70, 0x6c, 0x61, 0x63, 0x65, 0x28, 0x66, 0x6c, 0x6f, 0x61, 0x74, 0x20, 0x2a, 0x2c, 0x20, 0x63
        /*004a*/ 	.byte	0x6f, 0x6e, 0x73, 0x74, 0x20, 0x66, 0x6c, 0x6f, 0x61, 0x74, 0x20, 0x2a, 0x2c, 0x20, 0x63, 0x6f
        /*005a*/ 	.byte	0x6e, 0x73, 0x74, 0x20, 0x69, 0x6e, 0x74, 0x20, 0x2a, 0x2c, 0x20, 0x63, 0x6f, 0x6e, 0x73, 0x74
        /*006a*/ 	.byte	0x20, 0x69, 0x6e, 0x74, 0x20, 0x2a, 0x2c, 0x20, 0x69, 0x6e, 0x74, 0x29, 0x00
.L_0:


//--------------------- .nv.shared._Z16transposeInplacePfPKfPKiS3_i --------------------------
	.section	.nv.shared._Z16transposeInplacePfPKfPKiS3_i,"aw",@nobits
	.sectionflags	@""
	.align	4
.nv.shared._Z16transposeInplacePfPKfPKiS3_i:
	.zero		5120


//--------------------- .nv.shared.reserved.0     --------------------------
	.section	.nv.shared.reserved.0,"aw",@nobits
	.weak		__nv_reservedSMEM_offset_0_alias
	.size		__nv_reservedSMEM_offset_0_alias, 0, 64
	.other		__nv_reservedSMEM_offset_0_alias,@"STO_CUDA_RESERVED_SHARED STV_DEFAULT"
__nv_reservedSMEM_offset_0_alias:
	.zero		0
	.zero		64


//--------------------- .nv.shared._Z24transposeNoBankConflictsPfPKf --------------------------
	.section	.nv.shared._Z24transposeNoBankConflictsPfPKf,"aw",@nobits
	.sectionflags	@""
	.align	4
.nv.shared._Z24transposeNoBankConflictsPfPKf:
	.zero		5248


//--------------------- .nv.shared._Z18transposeCoalescedPfPKf --------------------------
	.section	.nv.shared._Z18transposeCoalescedPfPKf,"aw",@nobits
	.sectionflags	@""
	.align	4
.nv.shared._Z18transposeCoalescedPfPKf:
	.zero		5120


//--------------------- .nv.shared._Z13copySharedMemPfPKf --------------------------
	.section	.nv.shared._Z13copySharedMemPfPKf,"aw",@nobits
	.sectionflags	@""
	.align	4
.nv.shared._Z13copySharedMemPfPKf:
	.zero		5120


//--------------------- .nv.constant0._Z16transposeInplacePfPKfPKiS3_i --------------------------
	.section	.nv.constant0._Z16transposeInplacePfPKfPKiS3_i,"a",@progbits
	.sectionflags	@""
	.align	4
.nv.constant0._Z16transposeInplacePfPKfPKiS3_i:
	.zero		932


//--------------------- .nv.constant0._Z24transposeNoBankConflictsPfPKf --------------------------
	.section	.nv.constant0._Z24transposeNoBankConflictsPfPKf,"a",@progbits
	.sectionflags	@""
	.align	4
.nv.constant0._Z24transposeNoBankConflictsPfPKf:
	.zero		912


//--------------------- .nv.constant0._Z18transposeCoalescedPfPKf --------------------------
	.section	.nv.constant0._Z18transposeCoalescedPfPKf,"a",@progbits
	.sectionflags	@""
	.align	4
.nv.constant0._Z18transposeCoalescedPfPKf:
	.zero		912


//--------------------- .nv.constant0._Z14transposeNaivePfPKf --------------------------
	.section	.nv.constant0._Z14transposeNaivePfPKf,"a",@progbits
	.sectionflags	@""
	.align	4
.nv.constant0._Z14transposeNaivePfPKf:
	.zero		912


//--------------------- .nv.constant0._Z13copySharedMemPfPKf --------------------------
	.section	.nv.constant0._Z13copySharedMemPfPKf,"a",@progbits
	.sectionflags	@""
	.align	4
.nv.constant0._Z13copySharedMemPfPKf:
	.zero		912


//--------------------- .nv.constant0._Z4copyPfPKf --------------------------
	.section	.nv.constant0._Z4copyPfPKf,"a",@progbits
	.sectionflags	@""
	.align	4
.nv.constant0._Z4copyPfPKf:
	.zero		912


//--------------------- SYMBOLS --------------------------

	.type		.nv.reservedSmem.offset0,@object
	.size		.nv.reservedSmem.offset0,0x4
	.type		.nv.reservedSmem.cap,@object
	.size		.nv.reservedSmem.cap,0x4
	.type		__assertfail,@function
